def matmul_kernel(
    a_ptr,
    b_ptr,
    c_ptr,
    M,
    N,
    K,
    stride_am,
    stride_ak,
    stride_bk,
    stride_bn,
    stride_cm,
    stride_cn,
    BLOCK_M: tl.constexpr,
    BLOCK_N: tl.constexpr,
    BLOCK_K: tl.constexpr,
    GROUP_M: tl.constexpr,
):
    pid = tl.program_id(axis=0)
    num_pid_m = tl.cdiv(M, BLOCK_M)
    num_pid_n = tl.cdiv(N, BLOCK_N)
    num_pid_in_group = GROUP_M * num_pid_n
    group_id = pid // num_pid_in_group
    first_pid_m = group_id * GROUP_M
    group_size_m = min(num_pid_m - first_pid_m, GROUP_M)
    pid_m = first_pid_m + ((pid % num_pid_in_group) % group_size_m)
    pid_n = (pid % num_pid_in_group) // group_size_m

    offs_am = (pid_m * BLOCK_M + tl.arange(0, BLOCK_M)) % M
    offs_bn = (pid_n * BLOCK_N + tl.arange(0, BLOCK_N)) % N
    offs_k = tl.arange(0, BLOCK_K)
    a_ptrs = a_ptr + offs_am[:, None] * stride_am + offs_k[None, :] * stride_ak
    b_ptrs = b_ptr + offs_k[:, None] * stride_bk + offs_bn[None, :] * stride_bn

    acc = tl.zeros((BLOCK_M, BLOCK_N), dtype=tl.float32)
    for kk in range(0, tl.cdiv(K, BLOCK_K)):
        a = tl.load(a_ptrs, mask=offs_k[None, :] < K - kk * BLOCK_K, other=0.0)
        b = tl.load(b_ptrs, mask=offs_k[:, None] < K - kk * BLOCK_K, other=0.0)
        acc = tl.dot(a, b, acc)
        a_ptrs += BLOCK_K * stride_ak
        b_ptrs += BLOCK_K * stride_bk

    c = acc.to(c_ptr.dtype.element_ty)
    offs_cm = pid_m * BLOCK_M + tl.arange(0, BLOCK_M)
    offs_cn = pid_n * BLOCK_N + tl.arange(0, BLOCK_N)
    c_ptrs = c_ptr + offs_cm[:, None] * stride_cm + offs_cn[None, :] * stride_cn
    mask = (offs_cm[:, None] < M) & (offs_cn[None, :] < N)
    tl.store(c_ptrs, c, mask=mask)

# config = {"BLOCK_K": 32, "BLOCK_M": 128, "BLOCK_N": 128, "GROUP_M": 8, "arch": "sm_100", "dtype": "fp32", "num_ctas": 1, "num_stages": 5, "num_warps": 4}
# arch = sm_100


// ===== COMPILED SASS (sm_100a) =====

	.target	sm_100a

	.elftype	@"ET_EXEC"


//--------------------- .note.nv.tkinfo           --------------------------
	.section	.note.nv.tkinfo,"",@"SHT_NOTE"
	.sectionflags	@"SHF_NOTE_NV_TKINFO"
	.tkinfo
        /*0018*/ 	.word	0x00000081
        /*0030*/ 	.string	""
        /*0030*/ 	.string	"ptxas-blackwell"
        /*0030*/ 	.string	"Cuda compilation tools, release 12.9, V12.9.86"
        /*0030*/ 	.string	"Build cuda_12.9.r12.9/compiler.36037853_0"
        /*0030*/ 	.string	"-v  -suppress-debug-info  -lineinfo  -arch sm_100a "



//--------------------- .note.nv.cuver            --------------------------
	.section	.note.nv.cuver,"",@"SHT_NOTE"
	.sectionflags	@"SHF_NOTE_NV_CUVER"
        /*0018*/ 	.short	0x0001
        /*001a*/ 	.short	0x0064
        /*001c*/ 	.short	0x0001
        /*001e*/ 	.short	0x0000
        /*0020*/ 	.short	0x0001
        /*0022*/ 	.short	0x0000


//--------------------- .nv.info                  --------------------------
	.section	.nv.info,"",@"SHT_CUDA_INFO"
	.align	4


	//----- nvinfo : EIATTR_REGCOUNT
	.align		4
        /*0000*/ 	.byte	0x04, 0x2f
        /*0002*/ 	.short	(.L_4 - .L_3)
	.align		4
.L_3:
        /*0004*/ 	.word	index@(matmul_kernel)
        /*0008*/ 	.word	0x000000f7


	//----- nvinfo : EIATTR_FRAME_SIZE
	.align		4
.L_4:
        /*000c*/ 	.byte	0x04, 0x11
        /*000e*/ 	.short	(.L_6 - .L_5)
	.align		4
.L_5:
        /*0010*/ 	.word	index@($__internal_2_$__cuda_sm10x_tcgen05_guardrail_trap_unallocated_columns_being_dealloced)
        /*0014*/ 	.word	0x00000000


	//----- nvinfo : EIATTR_FRAME_SIZE
	.align		4
.L_6:
        /*0018*/ 	.byte	0x04, 0x11
        /*001a*/ 	.short	(.L_8 - .L_7)
	.align		4
.L_7:
        /*001c*/ 	.word	index@($__internal_1_$__cuda_sm10x_tcgen05_guardrail_trap_phase_invalid_during_alloc)
        /*0020*/ 	.word	0x00000000


	//----- nvinfo : EIATTR_FRAME_SIZE
	.align		4
.L_8:
        /*0024*/ 	.byte	0x04, 0x11
        /*0026*/ 	.short	(.L_10 - .L_9)
	.align		4
.L_9:
        /*0028*/ 	.word	index@($__internal_0_$__cuda_sm10x_tcgen05_guardrail_trap_col_being_dealloced_not_returned_by_alloc)
        /*002c*/ 	.word	0x00000000


	//----- nvinfo : EIATTR_FRAME_SIZE
	.align		4
.L_10:
        /*0030*/ 	.byte	0x04, 0x11
        /*0032*/ 	.short	(.L_12 - .L_11)
	.align		4
.L_11:
        /*0034*/ 	.word	index@(matmul_kernel)
        /*0038*/ 	.word	0x00000000


	//----- nvinfo : EIATTR_MIN_STACK_SIZE
	.align		4
.L_12:
        /*003c*/ 	.byte	0x04, 0x12
        /*003e*/ 	.short	(.L_14 - .L_13)
	.align		4
.L_13:
        /*0040*/ 	.word	index@(matmul_kernel)
        /*0044*/ 	.word	0x00000000
.L_14:


//--------------------- .nv.info.matmul_kernel    --------------------------
	.section	.nv.info.matmul_kernel,"",@"SHT_CUDA_INFO"
	.sectionflags	@""
	.align	4


	//----- nvinfo : EIATTR_CUDA_API_VERSION
	.align		4
        /*0000*/ 	.byte	0x04, 0x37
        /*0002*/ 	.short	(.L_16 - .L_15)
.L_15:
        /*0004*/ 	.word	0x00000081


	//----- nvinfo : EIATTR_KPARAM_INFO
	.align		4
.L_16:
        /*0008*/ 	.byte	0x04, 0x17
        /*000a*/ 	.short	(.L_18 - .L_17)
.L_17:
        /*000c*/ 	.word	0x00000000
        /*0010*/ 	.short	0x000d
        /*0012*/ 	.short	0x0048
        /*0014*/ 	.byte	0x00, 0xf4, 0x21, 0x00


	//----- nvinfo : EIATTR_KPARAM_INFO
	.align		4
.L_18:
        /*0018*/ 	.byte	0x04, 0x17
        /*001a*/ 	.short	(.L_20 - .L_19)
.L_19:
        /*001c*/ 	.word	0x00000000
        /*0020*/ 	.short	0x000c
        /*0022*/ 	.short	0x0040
        /*0024*/ 	.byte	0x00, 0xf4, 0x21, 0x00


	//----- nvinfo : EIATTR_KPARAM_INFO
	.align		4
.L_20:
        /*0028*/ 	.byte	0x04, 0x17
        /*002a*/ 	.short	(.L_22 - .L_21)
.L_21:
        /*002c*/ 	.word	0x00000000
        /*0030*/ 	.short	0x000b
        /*0032*/ 	.short	0x0038
        /*0034*/ 	.byte	0x00, 0xf0, 0x11, 0x00


	//----- nvinfo : EIATTR_KPARAM_INFO
	.align		4
.L_22:
        /*0038*/ 	.byte	0x04, 0x17
        /*003a*/ 	.short	(.L_24 - .L_23)
.L_23:
        /*003c*/ 	.word	0x00000000
        /*0040*/ 	.short	0x000a
        /*0042*/ 	.short	0x0034
        /*0044*/ 	.byte	0x00, 0xf0, 0x11, 0x00


	//----- nvinfo : EIATTR_KPARAM_INFO
	.align		4
.L_24:
        /*0048*/ 	.byte	0x04, 0x17
        /*004a*/ 	.short	(.L_26 - .L_25)
.L_25:
        /*004c*/ 	.word	0x00000000
        /*0050*/ 	.short	0x0009
        /*0052*/ 	.short	0x0030
        /*0054*/ 	.byte	0x00, 0xf0, 0x11, 0x00


	//----- nvinfo : EIATTR_KPARAM_INFO
	.align		4
.L_26:
        /*0058*/ 	.byte	0x04, 0x17
        /*005a*/ 	.short	(.L_28 - .L_27)
.L_27:
        /*005c*/ 	.word	0x00000000
        /*0060*/ 	.short	0x0008
        /*0062*/ 	.short	0x002c
        /*0064*/ 	.byte	0x00, 0xf0, 0x11, 0x00


	//----- nvinfo : EIATTR_KPARAM_INFO
	.align		4
.L_28:
        /*0068*/ 	.byte	0x04, 0x17
        /*006a*/ 	.short	(.L_30 - .L_29)
.L_29:
        /*006c*/ 	.word	0x00000000
        /*0070*/ 	.short	0x0007
        /*0072*/ 	.short	0x0028
        /*0074*/ 	.byte	0x00, 0xf0, 0x11, 0x00


	//----- nvinfo : EIATTR_KPARAM_INFO
	.align		4
.L_30:
        /*0078*/ 	.byte	0x04, 0x17
        /*007a*/ 	.short	(.L_32 - .L_31)
.L_31:
        /*007c*/ 	.word	0x00000000
        /*0080*/ 	.short	0x0006
        /*0082*/ 	.short	0x0024
        /*0084*/ 	.byte	0x00, 0xf0, 0x11, 0x00


	//----- nvinfo : EIATTR_KPARAM_INFO
	.align		4
.L_32:
        /*0088*/ 	.byte	0x04, 0x17
        /*008a*/ 	.short	(.L_34 - .L_33)
.L_33:
        /*008c*/ 	.word	0x00000000
        /*0090*/ 	.short	0x0005
        /*0092*/ 	.short	0x0020
        /*0094*/ 	.byte	0x00, 0xf0, 0x11, 0x00


	//----- nvinfo : EIATTR_KPARAM_INFO
	.align		4
.L_34:
        /*0098*/ 	.byte	0x04, 0x17
        /*009a*/ 	.short	(.L_36 - .L_35)
.L_35:
        /*009c*/ 	.word	0x00000000
        /*00a0*/ 	.short	0x0004
        /*00a2*/ 	.short	0x001c
        /*00a4*/ 	.byte	0x00, 0xf0, 0x11, 0x00


	//----- nvinfo : EIATTR_KPARAM_INFO
	.align		4
.L_36:
        /*00a8*/ 	.byte	0x04, 0x17
        /*00aa*/ 	.short	(.L_38 - .L_37)
.L_37:
        /*00ac*/ 	.word	0x00000000
        /*00b0*/ 	.short	0x0003
        /*00b2*/ 	.short	0x0018
        /*00b4*/ 	.byte	0x00, 0xf0, 0x11, 0x00


	//----- nvinfo : EIATTR_KPARAM_INFO
	.align		4
.L_38:
        /*00b8*/ 	.byte	0x04, 0x17
        /*00ba*/ 	.short	(.L_40 - .L_39)
.L_39:
        /*00bc*/ 	.word	0x00000000
        /*00c0*/ 	.short	0x0002
        /*00c2*/ 	.short	0x0010
        /*00c4*/ 	.byte	0x00, 0xf4, 0x21, 0x00


	//----- nvinfo : EIATTR_KPARAM_INFO
	.align		4
.L_40:
        /*00c8*/ 	.byte	0x04, 0x17
        /*00ca*/ 	.short	(.L_42 - .L_41)
.L_41:
        /*00cc*/ 	.word	0x00000000
        /*00d0*/ 	.short	0x0001
        /*00d2*/ 	.short	0x0008
        /*00d4*/ 	.byte	0x00, 0xf4, 0x21, 0x00


	//----- nvinfo : EIATTR_KPARAM_INFO
	.align		4
.L_42:
        /*00d8*/ 	.byte	0x04, 0x17
        /*00da*/ 	.short	(.L_44 - .L_43)
.L_43:
        /*00dc*/ 	.word	0x00000000
        /*00e0*/ 	.short	0x0000
        /*00e2*/ 	.short	0x0000
        /*00e4*/ 	.byte	0x00, 0xf4, 0x21, 0x00


	//----- nvinfo : EIATTR_AT_ENTRY_FRAGMENTS
	.align		4
.L_44:
        /*00e8*/ 	.byte	0x04, 0x4f
        /*00ea*/ 	.short	(.L_46 - .L_45)


	//   ....[0]....
.L_45:
        /*00ec*/ 	.word	0x00000004


	//----- nvinfo : EIATTR_RESERVED_SMEM_USED
	.align		4
.L_46:
        /*00f0*/ 	.byte	0x01, 0x41
	.zero		2


	//----- nvinfo : EIATTR_SPARSE_MMA_MASK
	.align		4
        /*00f4*/ 	.byte	0x03, 0x50
        /*00f6*/ 	.short	0x0000


	//----- nvinfo : EIATTR_TCGEN05_1CTA_USED
	.align		4
        /*00f8*/ 	.byte	0x01, 0x51
	.zero		2


	//----- nvinfo : EIATTR_MAXREG_COUNT
	.align		4
        /*00fc*/ 	.byte	0x03, 0x1b
        /*00fe*/ 	.short	0x00ff


	//----- nvinfo : EIATTR_NUM_BARRIERS
	.align		4
        /*0100*/ 	.byte	0x02, 0x4c
        /*0102*/ 	.byte	0x01
	.zero		1


	//----- nvinfo : EIATTR_INT_WARP_WIDE_INSTR_OFFSETS
	.align		4
        /*0104*/ 	.byte	0x04, 0x31
        /*0106*/ 	.short	(.L_48 - .L_47)


	//   ....[0]....
.L_47:
        /*0108*/ 	.word	0x00002c50


	//   ....[1]....
        /*010c*/ 	.word	0x00002c80


	//   ....[2]....
        /*0110*/ 	.word	0x00002d90


	//   ....[3]....
        /*0114*/ 	.word	0x0000e170


	//   ....[4]....
        /*0118*/ 	.word	0x0000e1c0


	//----- nvinfo : EIATTR_COOP_GROUP_MASK_REGIDS
	.align		4
.L_48:
        /*011c*/ 	.byte	0x04, 0x29
        /*011e*/ 	.short	(.L_50 - .L_49)


	//   ....[0]....
.L_49:
        /*0120*/ 	.word	0xffffffff


	//   ....[1]....
        /*0124*/ 	.word	0xffffffff


	//   ....[2]....
        /*0128*/ 	.word	0xffffffff


	//   ....[3]....
        /*012c*/ 	.word	0xffffffff


	//----- nvinfo : EIATTR_COOP_GROUP_INSTR_OFFSETS
	.align		4
.L_50:
        /*0130*/ 	.byte	0x04, 0x28
        /*0132*/ 	.short	(.L_52 - .L_51)


	//   ....[0]....
.L_51:
        /*0134*/ 	.word	0x00000060


	//   ....[1]....
        /*0138*/ 	.word	0x00000320


	//   ....[2]....
        /*013c*/ 	.word	0x0000e000


	//   ....[3]....
        /*0140*/ 	.word	0x0000e270


	//----- nvinfo : EIATTR_VRC_CTA_INIT_COUNT
	.align		4
.L_52:
        /*0144*/ 	.byte	0x02, 0x4a
        /*0146*/ 	.byte	0x80
	.zero		1


	//----- nvinfo : EIATTR_MBARRIER_INSTR_OFFSETS
	.align		4
        /*0148*/ 	.byte	0x04, 0x39
        /*014a*/ 	.short	(.L_54 - .L_53)


	//   ....[0]....
.L_53:
        /*014c*/ 	.word	0x00002e60
        /*0150*/ 	.word	0x000000ff
        /*0154*/ 	.word	0x00000000
        /*0158*/ 	.short	0x0100
        /*015a*/ 	.byte	0x0c
	.zero		1


	//   ....[1]....
        /*015c*/ 	.word	0x00002e80
        /*0160*/ 	.word	0x000000ff
        /*0164*/ 	.word	0x00024008
        /*0168*/ 	.short	0x0100
        /*016a*/ 	.byte	0x0a
	.zero		1


	//   ....[2]....
        /*016c*/ 	.word	0x00008e20
        /*0170*/ 	.word	0x000000ff
        /*0174*/ 	.word	0x00000000
        /*0178*/ 	.short	0x010a
        /*017a*/ 	.byte	0x0c
	.zero		1


	//   ....[3]....
        /*017c*/ 	.word	0x0000a960
        /*0180*/ 	.word	0x000000ff
        /*0184*/ 	.word	0x00000000
        /*0188*/ 	.short	0x010a
        /*018a*/ 	.byte	0x0c
	.zero		1


	//   ....[4]....
        /*018c*/ 	.word	0x0000ab60
        /*0190*/ 	.word	0x000000ff
        /*0194*/ 	.word	0x00024000
        /*0198*/ 	.short	0x0108
        /*019a*/ 	.byte	0x0a
	.zero		1


	//   ....[5]....
        /*019c*/ 	.word	0x0000acd0
        /*01a0*/ 	.word	0x000000ff
        /*01a4*/ 	.word	0x00024008
        /*01a8*/ 	.short	0x0108
        /*01aa*/ 	.byte	0x0a
	.zero		1


	//   ....[6]....
        /*01ac*/ 	.word	0x0000e290
        /*01b0*/ 	.word	0x000000ff
        /*01b4*/ 	.word	0x00000000
        /*01b8*/ 	.short	0x010a
        /*01ba*/ 	.byte	0x0c
	.zero		1


	//   ....[7]....
        /*01bc*/ 	.word	0x0000e2c0
        /*01c0*/ 	.word	0x000000ff
        /*01c4*/ 	.word	0x00000000
        /*01c8*/ 	.short	0x010a
        /*01ca*/ 	.byte	0x0c
	.zero		1


	//----- nvinfo : EIATTR_NUM_MBARRIERS
	.align		4
.L_54:
        /*01cc*/ 	.byte	0x03, 0x38
        /*01ce*/ 	.short	0x0002


	//----- nvinfo : EIATTR_EXIT_INSTR_OFFSETS
	.align		4
        /*01d0*/ 	.byte	0x04, 0x1c
        /*01d2*/ 	.short	(.L_56 - .L_55)


	//   ....[0]....
.L_55:
        /*01d4*/ 	.word	0x0000e280


	//----- nvinfo : EIATTR_REQNTID
	.align		4
.L_56:
        /*01d8*/ 	.byte	0x04, 0x10
        /*01da*/ 	.short	(.L_58 - .L_57)
.L_57:
        /*01dc*/ 	.word	0x00000080
        /*01e0*/ 	.word	0x00000001
        /*01e4*/ 	.word	0x00000001


	//----- nvinfo : EIATTR_CRS_STACK_SIZE
	.align		4
.L_58:
        /*01e8*/ 	.byte	0x04, 0x1e
        /*01ea*/ 	.short	(.L_60 - .L_59)
.L_59:
        /*01ec*/ 	.word	0x00000000


	//----- nvinfo : EIATTR_CBANK_PARAM_SIZE
	.align		4
.L_60:
        /*01f0*/ 	.byte	0x03, 0x19
        /*01f2*/ 	.short	0x0050


	//----- nvinfo : EIATTR_PARAM_CBANK
	.align		4
        /*01f4*/ 	.byte	0x04, 0x0a
        /*01f6*/ 	.short	(.L_62 - .L_61)
	.align		4
.L_61:
        /*01f8*/ 	.word	index@(.nv.constant0.matmul_kernel)
        /*01fc*/ 	.short	0x0380
        /*01fe*/ 	.short	0x0050


	//----- nvinfo : EIATTR_SW_WAR
	.align		4
.L_62:
        /*0200*/ 	.byte	0x04, 0x36
        /*0202*/ 	.short	(.L_64 - .L_63)
.L_63:
        /*0204*/ 	.word	0x00000008
.L_64:


//--------------------- .nv.compat                --------------------------
	.section	.nv.compat,"",@"SHT_CUDA_COMPAT_INFO"
	.align	4
        /*0000*/ 	.byte	0x02, 0x02, 0x02, 0x00, 0x02, 0x05, 0x05, 0x00, 0x02, 0x03, 0x00, 0x00, 0x02, 0x06, 0x01, 0x00


//--------------------- .nv.callgraph             --------------------------
	.section	.nv.callgraph,"",@"SHT_CUDA_CALLGRAPH"
	.align	4
	.sectionentsize	8
	.align		4
        /*0000*/ 	.word	0x00000000
	.align		4
        /*0004*/ 	.word	0xffffffff
	.align		4
        /*0008*/ 	.word	0x00000000
	.align		4
        /*000c*/ 	.word	0xfffffffe
	.align		4
        /*0010*/ 	.word	0x00000000
	.align		4
        /*0014*/ 	.word	0xfffffffd
	.align		4
        /*0018*/ 	.word	0x00000000
	.align		4
        /*001c*/ 	.word	0xfffffffc


//--------------------- .text.matmul_kernel       --------------------------
	.section	.text.matmul_kernel,"ax",@progbits
	.align	128
        .global         matmul_kernel
        .type           matmul_kernel,@function
        .size           matmul_kernel,(.L_x_21 - matmul_kernel)
        .other          matmul_kernel,@"STO_CUDA_ENTRY STV_DEFAULT"
matmul_kernel:
.text.matmul_kernel:
[----:B------:R-:W1:Y:S01]  /*0000*/  LDC R1, c[0x0][0x37c] ;  /* 0x0000df00ff017b82 */ /* 0x000e620000000800 */
[----:B------:R-:W2:Y:S02]  /*0010*/  S2R R39, SR_TID.X ;  /* 0x0000000000277919 */ /* 0x000ea40000002100 */
[----:B--2---:R-:W-:-:S13]  /*0020*/  ISETP.GE.U32.AND P0, PT, R39, 0x20, PT ;  /* 0x000000202700780c */ /* 0x004fda0003f06070 */
[----:B------:R-:W-:Y:S02]  /*0030*/  VOTEU.ANY UP0, P0 ;  /* 0x0000000000ff7886 */ /* 0x000fe40000000100 */
[----:B-1----:R-:W-:Y:S05]  /*0040*/  BRA.U UP0, `(.L_x_0) ;  /* 0x0000000100b87547 */ /* 0x002fea000b800000 */
[----:B------:R-:W1:Y:S01]  /*0050*/  S2UR UR6, SR_CgaCtaId ;  /* 0x00000000000679c3 */ /* 0x000e620000008800 */
[----:B------:R-:W-:Y:S01]  /*0060*/  NOP ;  /* 0x0000000000007918 */ /* 0x000fe20000000000 */
[----:B------:R-:W-:Y:S02]  /*0070*/  UMOV UR4, 0x40 ;  /* 0x0000004000047882 */ /* 0x000fe40000000000 */
[----:B-1----:R-:W-:-:S09]  /*0080*/  ULEA UR4, UR6, UR4, 0x18 ;  /* 0x0000000406047291 */ /* 0x002fd2000f8ec0ff */
[----:B------:R-:W1:Y:S01]  /*0090*/  LDS.U8 R0, [UR4] ;  /* 0x00000004ff007984 */ /* 0x000e620008000000 */
[----:B------:R-:W-:Y:S02]  /*00a0*/  UMOV UR4, 0x400 ;  /* 0x0000040000047882 */ /* 0x000fe40000000000 */
[----:B------:R-:W-:Y:S01]  /*00b0*/  ULEA UR4, UR6, UR4, 0x18 ;  /* 0x0000000406047291 */ /* 0x000fe2000f8ec0ff */
[----:B-1----:R-:W-:-:S13]  /*00c0*/  ISETP.NE.AND P0, PT, R0, RZ, PT ;  /* 0x000000ff0000720c */ /* 0x002fda0003f05270 */
[----:B------:R-:W-:Y:S05]  /*00d0*/  @P0 BRA `(.L_x_1) ;  /* 0x00000000007c0947 */ /* 0x000fea0003800000 */
[----:B------:R-:W-:-:S13]  /*00e0*/  ELECT P0, URZ, PT ;  /* 0x0000000000ff782f */ /* 0x000fda0003800000 */
[----:B------:R-:W-:Y:S05]  /*00f0*/  @!P0 BRA `(.L_x_2) ;  /* 0x0000000000848947 */ /* 0x000fea0003800000 */
[----:B------:R-:W-:Y:S01]  /*0100*/  UMOV UR5, 0x8 ;  /* 0x0000000800057882 */ /* 0x000fe20000000000 */
[----:B------:R-:W-:Y:S02]  /*0110*/  IMAD.MOV.U32 R4, RZ, RZ, 0x1 ;  /* 0x00000001ff047424 */ /* 0x000fe400078e00ff */
[----:B------:R-:W-:Y:S02]  /*0120*/  IMAD.MOV.U32 R5, RZ, RZ, 0xff ;  /* 0x000000ffff057424 */ /* 0x000fe400078e00ff */
[----:B------:R-:W-:Y:S04]  /*0130*/  DEPBAR.LE SB1, 0x36 ;  /* 0x00009d800000791a */ /* 0x000fe80000000000 */
[----:B------:R-:W1:Y:S02]  /*0140*/  UTCATOMSWS.FIND_AND_SET.ALIGN UP1, UR5, UR5 ;  /* 0x00000005000575e3 */ /* 0x000e640008020800 */
[----:B-1----:R-:W-:-:S04]  /*0150*/  PLOP3.LUT P0, PT, PT, PT, UP1, 0x80, 0x8 ;  /* 0x000000000008781c */ /* 0x002fc80003f0f018 */
[----:B------:R-:W-:-:S04]  /*0160*/  SEL R0, RZ, 0xffffffff, !P0 ;  /* 0xffffffffff007807 */ /* 0x000fc80004000000 */
[----:B------:R-:W-:Y:S01]  /*0170*/  ISETP.NE.AND P0, PT, R0, RZ, PT ;  /* 0x000000ff0000720c */ /* 0x000fe20003f05270 */
[----:B------:R-:W-:-:S12]  /*0180*/  IMAD.U32 R0, RZ, RZ, UR5 ;  /* 0x00000005ff007e24 */ /* 0x000fd8000f8e00ff */
[----:B------:R-:W-:Y:S05]  /*0190*/  @P0 BRA `(.L_x_3) ;  /* 0x0000000000240947 */ /* 0x000fea0003800000 */
.L_x_4:
[----:B------:R-:W-:Y:S05]  /*01a0*/  NANOSLEEP 0x64 ;  /* 0x000000640000795d */ /* 0x000fea0003800000 */
[----:B------:R-:W-:-:S05]  /*01b0*/  UMOV UR5, 0x8 ;  /* 0x0000000800057882 */ /* 0x000fca0000000000 */
[----:B------:R-:W-:Y:S04]  /*01c0*/  DEPBAR.LE SB1, 0x36 ;  /* 0x00009d800000791a */ /* 0x000fe80000000000 */
[----:B------:R-:W1:Y:S02]  /*01d0*/  UTCATOMSWS.FIND_AND_SET.ALIGN UP1, UR5, UR5 ;  /* 0x00000005000575e3 */ /* 0x000e640008020800 */
[----:B-1----:R-:W-:-:S04]  /*01e0*/  PLOP3.LUT P0, PT, PT, PT, UP1, 0x80, 0x8 ;  /* 0x000000000008781c */ /* 0x002fc80003f0f018 */
[----:B------:R-:W-:-:S04]  /*01f0*/  SEL R0, RZ, 0xffffffff, !P0 ;  /* 0xffffffffff007807 */ /* 0x000fc80004000000 */
[----:B------:R-:W-:Y:S01]  /*0200*/  ISETP.NE.AND P0, PT, R0, RZ, PT ;  /* 0x000000ff0000720c */ /* 0x000fe20003f05270 */
[----:B------:R-:W-:-:S12]  /*0210*/  IMAD.U32 R0, RZ, RZ, UR5 ;  /* 0x00000005ff007e24 */ /* 0x000fd8000f8e00ff */
[----:B------:R-:W-:Y:S05]  /*0220*/  @!P0 BRA `(.L_x_4) ;  /* 0xfffffffc00dc8947 */ /* 0x000fea000383ffff */
.L_x_3:
[C---:B------:R-:W-:Y:S01]  /*0230*/  VIADD R3, R0.reuse, 0x10 ;  /* 0x0000001000037836 */ /* 0x040fe20000000000 */
[----:B------:R-:W-:Y:S01]  /*0240*/  UMOV UR5, 0x50 ;  /* 0x0000005000057882 */ /* 0x000fe20000000000 */
[----:B------:R-:W-:Y:S01]  /*0250*/  SHF.L.U32 R2, R5, R0, RZ ;  /* 0x0000000005027219 */ /* 0x000fe200000006ff */
[----:B------:R-:W-:Y:S01]  /*0260*/  ULEA UR5, UR6, UR5, 0x18 ;  /* 0x0000000506057291 */ /* 0x000fe2000f8ec0ff */
[----:B------:R-:W-:Y:S01]  /*0270*/  IMAD.SHL.U32 R0, R0, 0x20, RZ ;  /* 0x0000002000007824 */ /* 0x000fe200078e00ff */
[----:B------:R-:W-:-:S04]  /*0280*/  SHF.L.U32 R3, R4, R3, RZ ;  /* 0x0000000304037219 */ /* 0x000fc800000006ff */
[----:B------:R-:W-:-:S05]  /*0290*/  LOP3.LUT R2, R3, R2, RZ, 0xfc, !PT ;  /* 0x0000000203027212 */ /* 0x000fca00078efcff */
[----:B------:R1:W-:Y:S04]  /*02a0*/  ATOMS.OR RZ, [UR5], R2 ;  /* 0x00000002ffff798c */ /* 0x0003e8000b000005 */
[----:B------:R1:W-:Y:S01]  /*02b0*/  STS [UR4], R0 ;  /* 0x00000000ff007988 */ /* 0x0003e20008000804 */
[----:B------:R-:W-:Y:S05]  /*02c0*/  BRA `(.L_x_2) ;  /* 0x0000000000107947 */ /* 0x000fea0003800000 */
.L_x_1:
[----:B------:R-:W-:Y:S01]  /*02d0*/  IMAD.MOV.U32 R0, RZ, RZ, -0x1 ;  /* 0xffffffffff007424 */ /* 0x000fe200078e00ff */
[----:B------:R-:W-:-:S04]  /*02e0*/  MOV R2, 0x310 ;  /* 0x0000031000027802 */ /* 0x000fc80000000f00 */
[----:B------:R1:W-:Y:S03]  /*02f0*/  STS [UR4], R0 ;  /* 0x00000000ff007988 */ /* 0x0003e60008000804 */
[----:B-1----:R-:W-:Y:S05]  /*0300*/  CALL.REL.NOINC `($__internal_1_$__cuda_sm10x_tcgen05_guardrail_trap_phase_invalid_during_alloc) ;  /* 0x000000e000047944 */ /* 0x002fea0003c00000 */
.L_x_2:
[----:B------:R-:W-:Y:S05]  /*0310*/  WARPSYNC.ALL ;  /* 0x0000000000007948 */ /* 0x000fea0003800000 */
[----:B------:R-:W-:Y:S01]  /*0320*/  NOP ;  /* 0x0000000000007918 */ /* 0x000fe20000000000 */
.L_x_0:
[----:B------:R-:W2:Y:S01]  /*0330*/  LDC.64 R60, c[0x0][0x398] ;  /* 0x0000e600ff3c7b82 */ /* 0x000ea20000000a00 */
[----:B------:R-:W3:Y:S01]  /*0340*/  S2R R5, SR_CTAID.X ;  /* 0x0000000000057919 */ /* 0x000ee20000002500 */
[----:B------:R-:W4:Y:S01]  /*0350*/  LDCU UR4, c[0x0][0x3a4] ;  /* 0x00007480ff0477ac */ /* 0x000f220008000800 */
[----:B------:R-:W-:Y:S01]  /*0360*/  LOP3.LUT R175, R39, 0x1f, RZ, 0xc0, !PT ;  /* 0x0000001f27af7812 */ /* 0x000fe200078ec0ff */
[----:B------:R-:W5:Y:S04]  /*0370*/  LDCU.128 UR12, c[0x0][0x380] ;  /* 0x00007000ff0c77ac */ /* 0x000f680008000c00 */
[----:B------:R-:W1:Y:S01]  /*0380*/  LDC R174, c[0x0][0x3a0] ;  /* 0x0000e800ffae7b82 */ /* 0x000e620000000800 */
[----:B------:R-:W-:Y:S01]  /*0390*/  UMOV UR10, 0x400 ;  /* 0x00000400000a7882 */ /* 0x000fe20000000000 */
[----:B------:R-:W1:Y:S01]  /*03a0*/  LDCU.64 UR18, c[0x0][0x358] ;  /* 0x00006b00ff1277ac */ /* 0x000e620008000a00 */
[----:B------:R-:W-:-:S05]  /*03b0*/  UMOV UR7, 0x1 ;  /* 0x0000000100077882 */ /* 0x000fca0000000000 */
[----:B------:R-:W1:Y:S02]  /*03c0*/  S2UR UR5, SR_CgaCtaId ;  /* 0x00000000000579c3 */ /* 0x000e640000008800 */
[----:B-12---:R-:W-:Y:S01]  /*03d0*/  VIADD R0, R61, 0x7f ;  /* 0x0000007f3d007836 */ /* 0x006fe20000000000 */
[----:B------:R-:W-:-:S04]  /*03e0*/  IABS R12, R60 ;  /* 0x0000003c000c7213 */ /* 0x000fc80000000000 */
[----:B------:R-:W-:Y:S01]  /*03f0*/  SHF.R.S32.HI R3, RZ, 0x1f, R0 ;  /* 0x0000001fff037819 */ /* 0x000fe20000011400 */
[----:B------:R-:W-:-:S03]  /*0400*/  VIADD R176, R174, 0x1f ;  /* 0x0000001faeb07836 */ /* 0x000fc60000000000 */
[----:B------:R-:W-:Y:S02]  /*0410*/  LEA.HI R3, R3, R0, RZ, 0x7 ;  /* 0x0000000003037211 */ /* 0x000fe400078f38ff */
[----:B---3--:R-:W-:Y:S02]  /*0420*/  IABS R8, R5 ;  /* 0x0000000500087213 */ /* 0x008fe40000000000 */
[----:B------:R-:W-:Y:S01]  /*0430*/  SHF.R.S32.HI R3, RZ, 0x7, R3 ;  /* 0x00000007ff037819 */ /* 0x000fe20000011403 */
[----:B------:R-:W-:-:S04]  /*0440*/  ULEA UR10, UR5, UR10, 0x18 ;  /* 0x0000000a050a7291 */ /* 0x000fc8000f8ec0ff */
[----:B------:R-:W-:-:S05]  /*0450*/  IMAD.SHL.U32 R4, R3, 0x8, RZ ;  /* 0x0000000803047824 */ /* 0x000fca00078e00ff */
[-C--:B------:R-:W-:Y:S02]  /*0460*/  IABS R7, R4.reuse ;  /* 0x0000000400077213 */ /* 0x080fe40000000000 */
[----:B------:R-:W-:Y:S02]  /*0470*/  IABS R10, R4 ;  /* 0x00000004000a7213 */ /* 0x000fe40000000000 */
[----:B------:R-:W1:Y:S08]  /*0480*/  I2F.RP R0, R7 ;  /* 0x0000000700007306 */ /* 0x000e700000209400 */
[----:B-1----:R-:W1:Y:S02]  /*0490*/  MUFU.RCP R0, R0 ;  /* 0x0000000000007308 */ /* 0x002e640000001000 */
[----:B-1----:R-:W-:-:S02]  /*04a0*/  VIADD R2, R0, 0xffffffe ;  /* 0x0ffffffe00027836 */ /* 0x002fc40000000000 */
[----:B------:R-:W-:-:S04]  /*04b0*/  IMAD.MOV R0, RZ, RZ, -R10 ;  /* 0x000000ffff007224 */ /* 0x000fc800078e0a0a */
[----:B------:R1:W2:Y:S02]  /*04c0*/  F2I.FTZ.U32.TRUNC.NTZ R3, R2 ;  /* 0x0000000200037305 */ /* 0x0002a4000021f000 */
[----:B-1----:R-:W-:Y:S02]  /*04d0*/  IMAD.MOV.U32 R2, RZ, RZ, RZ ;  /* 0x000000ffff027224 */ /* 0x002fe400078e00ff */
[----:B--2---:R-:W-:-:S04]  /*04e0*/  IMAD.MOV R6, RZ, RZ, -R3 ;  /* 0x000000ffff067224 */ /* 0x004fc800078e0a03 */
[----:B------:R-:W-:Y:S02]  /*04f0*/  IMAD R9, R6, R7, RZ ;  /* 0x0000000706097224 */ /* 0x000fe400078e02ff */
[----:B------:R-:W-:Y:S02]  /*0500*/  IMAD.MOV.U32 R6, RZ, RZ, R8 ;  /* 0x000000ffff067224 */ /* 0x000fe400078e0008 */
[----:B------:R-:W-:-:S06]  /*0510*/  IMAD.HI.U32 R3, R3, R9, R2 ;  /* 0x0000000903037227 */ /* 0x000fcc00078e0002 */
[----:B------:R-:W-:-:S04]  /*0520*/  IMAD.HI.U32 R3, R3, R6, RZ ;  /* 0x0000000603037227 */ /* 0x000fc800078e00ff */
[----:B------:R-:W-:Y:S01]  /*0530*/  IMAD R0, R3, R0, R6 ;  /* 0x0000000003007224 */ /* 0x000fe200078e0206 */
[----:B------:R-:W-:Y:S04]  /*0540*/  BAR.SYNC.DEFER_BLOCKING 0x0 ;  /* 0x0000000000007b1d */ /* 0x000fe80000010000 */
[----:B------:R-:W-:-:S13]  /*0550*/  ISETP.GT.U32.AND P1, PT, R7, R0, PT ;  /* 0x000000000700720c */ /* 0x000fda0003f24070 */
[----:B------:R-:W-:Y:S02]  /*0560*/  @!P1 IMAD.IADD R0, R0, 0x1, -R7 ;  /* 0x0000000100009824 */ /* 0x000fe400078e0a07 */
[----:B------:R-:W-:Y:S01]  /*0570*/  @!P1 VIADD R3, R3, 0x1 ;  /* 0x0000000103039836 */ /* 0x000fe20000000000 */
[----:B------:R-:W-:Y:S02]  /*0580*/  ISETP.NE.AND P1, PT, R4, RZ, PT ;  /* 0x000000ff0400720c */ /* 0x000fe40003f25270 */
[----:B------:R-:W-:Y:S02]  /*0590*/  ISETP.GE.U32.AND P0, PT, R0, R7, PT ;  /* 0x000000070000720c */ /* 0x000fe40003f06070 */
[----:B------:R-:W-:-:S04]  /*05a0*/  LOP3.LUT R0, R5, R4, RZ, 0x3c, !PT ;  /* 0x0000000405007212 */ /* 0x000fc800078e3cff */
[----:B------:R-:W-:Y:S01]  /*05b0*/  ISETP.GE.AND P2, PT, R0, RZ, PT ;  /* 0x000000ff0000720c */ /* 0x000fe20003f46270 */
[----:B------:R-:W-:-:S06]  /*05c0*/  VIADD R0, R60, 0x7f ;  /* 0x0000007f3c007836 */ /* 0x000fcc0000000000 */
[----:B------:R-:W-:-:S04]  /*05d0*/  @P0 VIADD R3, R3, 0x1 ;  /* 0x0000000103030836 */ /* 0x000fc80000000000 */
[----:B------:R-:W-:Y:S01]  /*05e0*/  IMAD.MOV.U32 R2, RZ, RZ, R3 ;  /* 0x000000ffff027224 */ /* 0x000fe200078e0003 */
[----:B------:R-:W-:-:S03]  /*05f0*/  SHF.R.S32.HI R3, RZ, 0x1f, R0 ;  /* 0x0000001fff037819 */ /* 0x000fc60000011400 */
[----:B------:R-:W-:Y:S01]  /*0600*/  @!P2 IMAD.MOV R2, RZ, RZ, -R2 ;  /* 0x000000ffff02a224 */ /* 0x000fe200078e0a02 */
[----:B------:R-:W-:Y:S02]  /*0610*/  @!P1 LOP3.LUT R2, RZ, R4, RZ, 0x33, !PT ;  /* 0x00000004ff029212 */ /* 0x000fe400078e33ff */
[----:B------:R-:W-:-:S03]  /*0620*/  LEA.HI R3, R3, R0, RZ, 0x7 ;  /* 0x0000000003037211 */ /* 0x000fc600078f38ff */
[----:B------:R-:W-:Y:S02]  /*0630*/  IMAD.SHL.U32 R10, R2, 0x8, RZ ;  /* 0x00000008020a7824 */ /* 0x000fe400078e00ff */
[----:B------:R-:W-:-:S03]  /*0640*/  IMAD.MOV R2, RZ, RZ, -R2 ;  /* 0x000000ffff027224 */ /* 0x000fc600078e0a02 */
[----:B------:R-:W-:Y:S01]  /*0650*/  LEA.HI.SX32 R3, R3, -R10, 0x19 ;  /* 0x8000000a03037211 */ /* 0x000fe200078fcaff */
[----:B------:R-:W-:Y:S02]  /*0660*/  IMAD R14, R4, R2, R5 ;  /* 0x00000002040e7224 */ /* 0x000fe400078e0205 */
[----:B------:R-:W-:Y:S01]  /*0670*/  IMAD.MOV.U32 R2, RZ, RZ, RZ ;  /* 0x000000ffff027224 */ /* 0x000fe200078e00ff */
[----:B------:R-:W-:Y:S02]  /*0680*/  VIMNMX R11, PT, PT, R3, 0x8, PT ;  /* 0x00000008030b7848 */ /* 0x000fe40003fe0100 */
[----:B------:R-:W-:Y:S02]  /*0690*/  IABS R4, R14 ;  /* 0x0000000e00047213 */ /* 0x000fe40000000000 */
[----:B------:R-:W-:-:S04]  /*06a0*/  IABS R7, R11 ;  /* 0x0000000b00077213 */ /* 0x000fc80000000000 */
[----:B------:R-:W1:Y:S08]  /*06b0*/  I2F.RP R0, R7 ;  /* 0x0000000700007306 */ /* 0x000e700000209400 */
[----:B-1----:R-:W1:Y:S02]  /*06c0*/  MUFU.RCP R0, R0 ;  /* 0x0000000000007308 */ /* 0x002e640000001000 */
[----:B-1----:R-:W-:-:S06]  /*06d0*/  VIADD R3, R0, 0xffffffe ;  /* 0x0ffffffe00037836 */ /* 0x002fcc0000000000 */
[----:B------:R-:W1:Y:S02]  /*06e0*/  F2I.FTZ.U32.TRUNC.NTZ R3, R3 ;  /* 0x0000000300037305 */ /* 0x000e64000021f000 */
[----:B-1----:R-:W-:-:S04]  /*06f0*/  IMAD.MOV R6, RZ, RZ, -R3 ;  /* 0x000000ffff067224 */ /* 0x002fc800078e0a03 */
[----:B------:R-:W-:Y:S01]  /*0700*/  IMAD R5, R6, R7, RZ ;  /* 0x0000000706057224 */ /* 0x000fe200078e02ff */
[----:B------:R-:W-:-:S03]  /*0710*/  IABS R6, R11 ;  /* 0x0000000b00067213 */ /* 0x000fc60000000000 */
[----:B------:R-:W-:Y:S02]  /*0720*/  IMAD.HI.U32 R2, R3, R5, R2 ;  /* 0x0000000503027227 */ /* 0x000fe400078e0002 */
[----:B------:R-:W1:Y:S02]  /*0730*/  I2F.RP R3, R12 ;  /* 0x0000000c00037306 */ /* 0x000e640000209400 */
[----:B------:R-:W-:Y:S01]  /*0740*/  IMAD.MOV.U32 R5, RZ, RZ, R4 ;  /* 0x000000ffff057224 */ /* 0x000fe200078e0004 */
[----:B------:R-:W-:Y:S01]  /*0750*/  IABS R4, R61 ;  /* 0x0000003d00047213 */ /* 0x000fe20000000000 */
[----:B------:R-:W-:Y:S02]  /*0760*/  IMAD.MOV R0, RZ, RZ, -R6 ;  /* 0x000000ffff007224 */ /* 0x000fe400078e0a06 */
[----:B------:R-:W-:-:S04]  /*0770*/  IMAD.HI.U32 R2, R2, R5, RZ ;  /* 0x0000000502027227 */ /* 0x000fc800078e00ff */
[----:B------:R-:W-:Y:S02]  /*0780*/  IMAD R0, R2, R0, R5 ;  /* 0x0000000002007224 */ /* 0x000fe400078e0205 */
[----:B------:R-:W2:Y:S03]  /*0790*/  I2F.RP R5, R4 ;  /* 0x0000000400057306 */ /* 0x000ea60000209400 */
[----:B------:R-:W-:-:S05]  /*07a0*/  ISETP.GT.U32.AND P1, PT, R7, R0, PT ;  /* 0x000000000700720c */ /* 0x000fca0003f24070 */
[----:B-1----:R-:W1:Y:S08]  /*07b0*/  MUFU.RCP R3, R3 ;  /* 0x0000000300037308 */ /* 0x002e700000001000 */
[----:B------:R-:W-:Y:S01]  /*07c0*/  @!P1 IMAD.IADD R0, R0, 0x1, -R7 ;  /* 0x0000000100009824 */ /* 0x000fe200078e0a07 */
[----:B--2---:R-:W2:Y:S01]  /*07d0*/  MUFU.RCP R5, R5 ;  /* 0x0000000500057308 */ /* 0x004ea20000001000 */
[----:B------:R-:W-:Y:S01]  /*07e0*/  @!P1 VIADD R2, R2, 0x1 ;  /* 0x0000000102029836 */ /* 0x000fe20000000000 */
[----:B------:R-:W-:-:S02]  /*07f0*/  ISETP.NE.AND P1, PT, R11, RZ, PT ;  /* 0x000000ff0b00720c */ /* 0x000fc40003f25270 */
[----:B------:R-:W-:Y:S02]  /*0800*/  ISETP.GE.U32.AND P0, PT, R0, R7, PT ;  /* 0x000000070000720c */ /* 0x000fe40003f06070 */
[----:B------:R-:W-:Y:S01]  /*0810*/  LOP3.LUT R0, R14, R11, RZ, 0x3c, !PT ;  /* 0x0000000b0e007212 */ /* 0x000fe200078e3cff */
[----:B-1----:R-:W-:-:S03]  /*0820*/  VIADD R6, R3, 0xffffffe ;  /* 0x0ffffffe03067836 */ /* 0x002fc60000000000 */
[----:B------:R-:W-:Y:S01]  /*0830*/  ISETP.GE.AND P2, PT, R0, RZ, PT ;  /* 0x000000ff0000720c */ /* 0x000fe20003f46270 */
[----:B------:R-:W1:Y:S06]  /*0840*/  F2I.FTZ.U32.TRUNC.NTZ R7, R6 ;  /* 0x0000000600077305 */ /* 0x000e6c000021f000 */
[----:B------:R-:W-:Y:S02]  /*0850*/  @P0 VIADD R2, R2, 0x1 ;  /* 0x0000000102020836 */ /* 0x000fe40000000000 */
[----:B--2---:R-:W-:Y:S01]  /*0860*/  VIADD R8, R5, 0xffffffe ;  /* 0x0ffffffe05087836 */ /* 0x004fe20000000000 */
[----:B------:R-:W-:Y:S01]  /*0870*/  SHF.R.U32.HI R5, RZ, 0x5, R39 ;  /* 0x00000005ff057819 */ /* 0x000fe20000011627 */
[----:B------:R-:W-:-:S02]  /*0880*/  IMAD.MOV.U32 R0, RZ, RZ, R2 ;  /* 0x000000ffff007224 */ /* 0x000fc400078e0002 */
[----:B------:R-:W2:Y:S01]  /*0890*/  F2I.FTZ.U32.TRUNC.NTZ R9, R8 ;  /* 0x0000000800097305 */ /* 0x000ea2000021f000 */
[----:B------:R-:W-:Y:S01]  /*08a0*/  SGXT.U32 R5, R5, 0x2 ;  /* 0x000000020505781a */ /* 0x000fe20000000000 */
[----:B------:R-:W-:Y:S01]  /*08b0*/  @!P2 IMAD.MOV R0, RZ, RZ, -R0 ;  /* 0x000000ffff00a224 */ /* 0x000fe200078e0a00 */
[----:B------:R-:W-:Y:S01]  /*08c0*/  @!P1 LOP3.LUT R0, RZ, R11, RZ, 0x33, !PT ;  /* 0x0000000bff009212 */ /* 0x000fe200078e33ff */
[----:B-1----:R-:W-:Y:S02]  /*08d0*/  IMAD.MOV R3, RZ, RZ, -R7 ;  /* 0x000000ffff037224 */ /* 0x002fe400078e0a07 */
[----:B------:R-:W-:Y:S02]  /*08e0*/  IMAD.MOV.U32 R6, RZ, RZ, RZ ;  /* 0x000000ffff067224 */ /* 0x000fe400078e00ff */
[----:B------:R-:W-:Y:S02]  /*08f0*/  IMAD.MOV R2, RZ, RZ, -R0 ;  /* 0x000000ffff027224 */ /* 0x000fe400078e0a00 */
[----:B------:R-:W-:-:S02]  /*0900*/  IMAD.SHL.U32 R0, R0, 0x80, RZ ;  /* 0x0000008000007824 */ /* 0x000fc400078e00ff */
[----:B------:R-:W-:Y:S02]  /*0910*/  IMAD R2, R11, R2, R14 ;  /* 0x000000020b027224 */ /* 0x000fe400078e020e */
[----:B------:R-:W-:Y:S02]  /*0920*/  IMAD.MOV.U32 R11, RZ, RZ, R3 ;  /* 0x000000ffff0b7224 */ /* 0x000fe400078e0003 */
[----:B------:R-:W-:Y:S01]  /*0930*/  IMAD.IADD R3, R10, 0x1, R2 ;  /* 0x000000010a037824 */ /* 0x000fe200078e0202 */
[----:B------:R-:W-:Y:S01]  /*0940*/  LOP3.LUT R2, R39, 0x7f, RZ, 0xc0, !PT ;  /* 0x0000007f27027812 */ /* 0x000fe200078ec0ff */
[----:B--2---:R-:W-:Y:S01]  /*0950*/  IMAD.MOV R13, RZ, RZ, -R9 ;  /* 0x000000ffff0d7224 */ /* 0x004fe200078e0a09 */
[----:B------:R-:W-:Y:S01]  /*0960*/  LOP3.LUT R10, R0, R5, RZ, 0xfc, !PT ;  /* 0x00000005000a7212 */ /* 0x000fe200078efcff */
[----:B------:R-:W-:Y:S02]  /*0970*/  IMAD R5, R11, R12, RZ ;  /* 0x0000000c0b057224 */ /* 0x000fe400078e02ff */
[----:B------:R-:W-:Y:S01]  /*0980*/  IMAD R3, R3, 0x80, R2 ;  /* 0x0000008003037824 */ /* 0x000fe200078e0202 */
[----:B------:R-:W-:Y:S01]  /*0990*/  LOP3.LUT R16, R10, 0x7c, RZ, 0xfc, !PT ;  /* 0x0000007c0a107812 */ /* 0x000fe200078efcff */
[----:B------:R-:W-:Y:S01]  /*09a0*/  IMAD.HI.U32 R6, R7, R5, R6 ;  /* 0x0000000507067227 */ /* 0x000fe200078e0006 */
[----:B------:R-:W-:-:S02]  /*09b0*/  IABS R11, R10 ;  /* 0x0000000a000b7213 */ /* 0x000fc40000000000 */
[----:B------:R-:W-:Y:S01]  /*09c0*/  IABS R7, R3 ;  /* 0x0000000300077213 */ /* 0x000fe20000000000 */
[----:B------:R-:W-:Y:S01]  /*09d0*/  IMAD R5, R13, R4, RZ ;  /* 0x000000040d057224 */ /* 0x000fe200078e02ff */
[----:B------:R-:W-:Y:S01]  /*09e0*/  IABS R17, R16 ;  /* 0x0000001000117213 */ /* 0x000fe20000000000 */
[----:B------:R-:W-:Y:S01]  /*09f0*/  IMAD.MOV.U32 R8, RZ, RZ, RZ ;  /* 0x000000ffff087224 */ /* 0x000fe200078e00ff */
[----:B------:R-:W-:Y:S01]  /*0a00*/  LOP3.LUT R14, R10, 0x4, RZ, 0xfc, !PT ;  /* 0x000000040a0e7812 */ /* 0x000fe200078efcff */
[----:B------:R-:W-:Y:S01]  /*0a10*/  IMAD.HI.U32 R6, R6, R7, RZ ;  /* 0x0000000706067227 */ /* 0x000fe200078e00ff */
[----:B------:R-:W-:Y:S02]  /*0a20*/  LOP3.LUT R15, R10, 0x8, RZ, 0xfc, !PT ;  /* 0x000000080a0f7812 */ /* 0x000fe400078efcff */
[----:B------:R-:W-:Y:S01]  /*0a30*/  ISETP.GE.AND P1, PT, R14, RZ, PT ;  /* 0x000000ff0e00720c */ /* 0x000fe20003f26270 */
[----:B------:R-:W-:Y:S01]  /*0a40*/  IMAD.HI.U32 R8, R9, R5, R8 ;  /* 0x0000000509087227 */ /* 0x000fe200078e0008 */
[----:B------:R-:W-:-:S02]  /*0a50*/  ISETP.GE.AND P4, PT, R16, RZ, PT ;  /* 0x000000ff1000720c */ /* 0x000fc40003f86270 */
[C---:B------:R-:W-:Y:S01]  /*0a60*/  LOP3.LUT R16, R10.reuse, 0x14, RZ, 0xfc, !PT ;  /* 0x000000140a107812 */ /* 0x040fe200078efcff */
[----:B------:R-:W-:Y:S01]  /*0a70*/  IMAD.MOV R9, RZ, RZ, -R6 ;  /* 0x000000ffff097224 */ /* 0x000fe200078e0a06 */
[----:B------:R-:W-:Y:S01]  /*0a80*/  LOP3.LUT R18, R10, 0x24, RZ, 0xfc, !PT ;  /* 0x000000240a127812 */ /* 0x000fe200078efcff */
[C---:B------:R-:W-:Y:S01]  /*0a90*/  IMAD.HI.U32 R6, R8.reuse, R11, RZ ;  /* 0x0000000b08067227 */ /* 0x040fe200078e00ff */
[----:B------:R-:W-:Y:S02]  /*0aa0*/  IABS R19, R16 ;  /* 0x0000001000137213 */ /* 0x000fe40000000000 */
[----:B------:R-:W-:Y:S01]  /*0ab0*/  IABS R25, R18 ;  /* 0x0000001200197213 */ /* 0x000fe20000000000 */
[----:B------:R-:W-:Y:S01]  /*0ac0*/  IMAD.HI.U32 R5, R8, R17, RZ ;  /* 0x0000001108057227 */ /* 0x000fe200078e00ff */
[C---:B------:R-:W-:Y:S02]  /*0ad0*/  LOP3.LUT R20, R10.reuse, 0x40, RZ, 0xfc, !PT ;  /* 0x000000400a147812 */ /* 0x040fe400078efcff */
[----:B------:R-:W-:Y:S01]  /*0ae0*/  LOP3.LUT R26, R10, 0x54, RZ, 0xfc, !PT ;  /* 0x000000540a1a7812 */ /* 0x000fe200078efcff */
[----:B------:R-:W-:Y:S01]  /*0af0*/  IMAD.MOV R6, RZ, RZ, -R6 ;  /* 0x000000ffff067224 */ /* 0x000fe200078e0a06 */
[----:B------:R-:W-:Y:S01]  /*0b00*/  IABS R41, R20 ;  /* 0x0000001400297213 */ /* 0x000fe20000000000 */
[----:B------:R-:W-:Y:S01]  /*0b10*/  IMAD.MOV R13, RZ, RZ, -R5 ;  /* 0x000000ffff0d7224 */ /* 0x000fe200078e0a05 */
[----:B------:R-:W-:Y:S01]  /*0b20*/  IABS R53, R26 ;  /* 0x0000001a00357213 */ /* 0x000fe20000000000 */
[----:B------:R-:W-:Y:S01]  /*0b30*/  IMAD R5, R12, R9, R7 ;  /* 0x000000090c057224 */ /* 0x000fe200078e0207 */
[----:B------:R-:W-:Y:S01]  /*0b40*/  IABS R9, R14 ;  /* 0x0000000e00097213 */ /* 0x000fe20000000000 */
[C---:B------:R-:W-:Y:S01]  /*0b50*/  IMAD R7, R4.reuse, R6, R11 ;  /* 0x0000000604077224 */ /* 0x040fe200078e020b */
[----:B------:R-:W-:Y:S01]  /*0b60*/  SHF.R.U32.HI R6, RZ, 0x5, R39 ;  /* 0x00000005ff067819 */ /* 0x000fe20000011627 */
[----:B------:R-:W-:Y:S01]  /*0b70*/  IMAD R17, R4, R13, R17 ;  /* 0x0000000d04117224 */ /* 0x000fe200078e0211 */
[----:B------:R-:W-:Y:S01]  /*0b80*/  ISETP.GT.U32.AND P0, PT, R12, R5, PT ;  /* 0x000000050c00720c */ /* 0x000fe20003f04070 */
[----:B------:R-:W-:Y:S01]  /*0b90*/  IMAD.MOV.U32 R11, RZ, RZ, R9 ;  /* 0x000000ffff0b7224 */ /* 0x000fe200078e0009 */
[----:B------:R-:W-:-:S02]  /*0ba0*/  ISETP.GT.U32.AND P3, PT, R4, R7, PT ;  /* 0x000000070400720c */ /* 0x000fc40003f64070 */
[----:B------:R-:W-:Y:S02]  /*0bb0*/  IABS R13, R15 ;  /* 0x0000000f000d7213 */ /* 0x000fe40000000000 */
[----:B------:R-:W-:Y:S01]  /*0bc0*/  R2UR UR8, R6 ;  /* 0x00000000060872ca */ /* 0x000fe200000e0000 */
[----:B------:R-:W-:Y:S01]  /*0bd0*/  IMAD.HI.U32 R6, R8, R11, RZ ;  /* 0x0000000b08067227 */ /* 0x000fe200078e00ff */
[----:B------:R-:W-:Y:S02]  /*0be0*/  ISETP.GT.U32.AND P2, PT, R4, R17, PT ;  /* 0x000000110400720c */ /* 0x000fe40003f44070 */
[----:B------:R-:W-:Y:S01]  /*0bf0*/  LOP3.LUT R24, R10, 0x50, RZ, 0xfc, !PT ;  /* 0x000000500a187812 */ /* 0x000fe200078efcff */
[----:B------:R-:W-:Y:S01]  /*0c00*/  IMAD.HI.U32 R9, R8, R13, RZ ;  /* 0x0000000d08097227 */ /* 0x000fe200078e00ff */
[C---:B------:R-:W-:Y:S02]  /*0c10*/  LOP3.LUT R22, R10.reuse, 0x4c, RZ, 0xfc, !PT ;  /* 0x0000004c0a167812 */ /* 0x040fe400078efcff */
[----:B------:R-:W-:Y:S01]  /*0c20*/  IABS R51, R24 ;  /* 0x0000001800337213 */ /* 0x000fe20000000000 */
[----:B------:R-:W-:Y:S01]  /*0c30*/  @!P3 IMAD.IADD R7, R7, 0x1, -R4 ;  /* 0x000000010707b824 */ /* 0x000fe200078e0a04 */
[----:B------:R-:W-:Y:S01]  /*0c40*/  IABS R49, R22 ;  /* 0x0000001600317213 */ /* 0x000fe20000000000 */
[----:B------:R-:W-:Y:S01]  /*0c50*/  IMAD.MOV R6, RZ, RZ, -R6 ;  /* 0x000000ffff067224 */ /* 0x000fe200078e0a06 */
[----:B------:R-:W-:Y:S01]  /*0c60*/  LOP3.LUT R28, R10, 0x5c, RZ, 0xfc, !PT ;  /* 0x0000005c0a1c7812 */ /* 0x000fe200078efcff */
[----:B------:R-:W-:Y:S01]  /*0c70*/  IMAD.MOV R14, RZ, RZ, -R9 ;  /* 0x000000ffff0e7224 */ /* 0x000fe200078e0a09 */
[C---:B------:R-:W-:Y:S01]  /*0c80*/  ISETP.GT.U32.AND P3, PT, R4.reuse, R7, PT ;  /* 0x000000070400720c */ /* 0x040fe20003f64070 */
[----:B------:R-:W-:Y:S01]  /*0c90*/  @!P0 IMAD.IADD R5, R5, 0x1, -R12 ;  /* 0x0000000105058824 */ /* 0x000fe200078e0a0c */
[----:B------:R-:W-:Y:S01]  /*0ca0*/  IABS R57, R28 ;  /* 0x0000001c00397213 */ /* 0x000fe20000000000 */
[----:B------:R-:W-:Y:S01]  /*0cb0*/  IMAD R9, R4, R6, R11 ;  /* 0x0000000604097224 */ /* 0x000fe200078e020b */
[----:B------:R-:W-:Y:S01]  /*0cc0*/  LOP3.LUT R6, R10, 0xc, RZ, 0xfc, !PT ;  /* 0x0000000c0a067812 */ /* 0x000fe200078efcff */
[----:B------:R-:W-:Y:S01]  /*0cd0*/  IMAD R11, R4, R14, R13 ;  /* 0x0000000e040b7224 */ /* 0x000fe200078e020d */
[----:B------:R-:W-:Y:S01]  /*0ce0*/  ISETP.GT.U32.AND P5, PT, R12, R5, PT ;  /* 0x000000050c00720c */ /* 0x000fe20003fa4070 */
[----:B------:R-:W-:Y:S01]  /*0cf0*/  @!P2 IMAD.IADD R17, R17, 0x1, -R4 ;  /* 0x000000011111a824 */ /* 0x000fe200078e0a04 */
[----:B------:R-:W-:-:S02]  /*0d00*/  IABS R13, R6 ;  /* 0x00000006000d7213 */ /* 0x000fc40000000000 */
[C---:B------:R-:W-:Y:S02]  /*0d10*/  ISETP.GT.U32.AND P6, PT, R4.reuse, R9, PT ;  /* 0x000000090400720c */ /* 0x040fe40003fc4070 */
[C---:B------:R-:W-:Y:S01]  /*0d20*/  ISETP.GT.U32.AND P0, PT, R4.reuse, R17, PT ;  /* 0x000000110400720c */ /* 0x040fe20003f04070 */
[----:B------:R-:W-:Y:S01]  /*0d30*/  @!P3 IMAD.IADD R7, R7, 0x1, -R4 ;  /* 0x000000010707b824 */ /* 0x000fe200078e0a04 */
[----:B------:R-:W-:Y:S02]  /*0d40*/  ISETP.GT.U32.AND P3, PT, R4, R11, PT ;  /* 0x0000000b0400720c */ /* 0x000fe40003f64070 */
[----:B------:R-:W-:Y:S02]  /*0d50*/  ISETP.GE.AND P2, PT, R15, RZ, PT ;  /* 0x000000ff0f00720c */ /* 0x000fe40003f46270 */
[----:B------:R-:W-:Y:S01]  /*0d60*/  LOP3.LUT R14, R10, 0x10, RZ, 0xfc, !PT ;  /* 0x000000100a0e7812 */ /* 0x000fe200078efcff */
[----:B------:R-:W-:Y:S01]  /*0d70*/  @!P5 IMAD.IADD R5, R5, 0x1, -R12 ;  /* 0x000000010505d824 */ /* 0x000fe200078e0a0c */
[----:B------:R-:W-:Y:S01]  /*0d80*/  ISETP.GE.AND P5, PT, R6, RZ, PT ;  /* 0x000000ff0600720c */ /* 0x000fe20003fa6270 */
[----:B------:R-:W-:Y:S01]  /*0d90*/  IMAD.HI.U32 R6, R8, R13, RZ ;  /* 0x0000000d08067227 */ /* 0x000fe200078e00ff */
[----:B------:R-:W-:-:S02]  /*0da0*/  IABS R15, R14 ;  /* 0x0000000e000f7213 */ /* 0x000fc40000000000 */
[C---:B------:R-:W-:Y:S01]  /*0db0*/  LOP3.LUT R30, R10.reuse, 0x60, RZ, 0xfc, !PT ;  /* 0x000000600a1e7812 */ /* 0x040fe200078efcff */
[----:B------:R-:W-:Y:S01]  /*0dc0*/  IMAD.MOV R6, RZ, RZ, -R6 ;  /* 0x000000ffff067224 */ /* 0x000fe200078e0a06 */
[----:B------:R-:W-:Y:S01]  /*0dd0*/  LOP3.LUT R32, R10, 0x64, RZ, 0xfc, !PT ;  /* 0x000000640a207812 */ /* 0x000fe200078efcff */
[--C-:B------:R-:W-:Y:S01]  /*0de0*/  @!P3 IMAD.IADD R11, R11, 0x1, -R4.reuse ;  /* 0x000000010b0bb824 */ /* 0x100fe200078e0a04 */
[----:B------:R-:W-:Y:S01]  /*0df0*/  IABS R59, R30 ;  /* 0x0000001e003b7213 */ /* 0x000fe20000000000 */
[----:B------:R-:W-:Y:S01]  /*0e00*/  IMAD R13, R4, R6, R13 ;  /* 0x00000006040d7224 */ /* 0x000fe200078e020d */
[----:B------:R-:W-:Y:S01]  /*0e10*/  IABS R63, R32 ;  /* 0x00000020003f7213 */ /* 0x000fe20000000000 */
[----:B------:R-:W-:Y:S01]  /*0e20*/  IMAD.HI.U32 R6, R8, R19, RZ ;  /* 0x0000001308067227 */ /* 0x000fe200078e00ff */
[----:B------:R-:W-:Y:S02]  /*0e30*/  ISETP.GT.U32.AND P3, PT, R4, R11, PT ;  /* 0x0000000b0400720c */ /* 0x000fe40003f64070 */
[C---:B------:R-:W-:Y:S01]  /*0e40*/  LOP3.LUT R34, R10.reuse, 0x6c, RZ, 0xfc, !PT ;  /* 0x0000006c0a227812 */ /* 0x040fe200078efcff */
[--C-:B------:R-:W-:Y:S01]  /*0e50*/  @!P0 IMAD.IADD R17, R17, 0x1, -R4.reuse ;  /* 0x0000000111118824 */ /* 0x100fe200078e0a04 */
[C---:B------:R-:W-:Y:S01]  /*0e60*/  ISETP.GE.AND P0, PT, R10.reuse, RZ, PT ;  /* 0x000000ff0a00720c */ /* 0x040fe20003f06270 */
[----:B------:R-:W-:Y:S01]  /*0e70*/  @!P6 IMAD.IADD R9, R9, 0x1, -R4 ;  /* 0x000000010909e824 */ /* 0x000fe200078e0a04 */
[C---:B------:R-:W-:Y:S01]  /*0e80*/  LOP3.LUT R36, R10.reuse, 0x70, RZ, 0xfc, !PT ;  /* 0x000000700a247812 */ /* 0x040fe200078efcff */
[----:B------:R-:W-:Y:S01]  /*0e90*/  IMAD.MOV R6, RZ, RZ, -R6 ;  /* 0x000000ffff067224 */ /* 0x000fe200078e0a06 */
[----:B------:R-:W-:Y:S01]  /*0ea0*/  LOP3.LUT R38, R10, 0x74, RZ, 0xfc, !PT ;  /* 0x000000740a267812 */ /* 0x000fe200078efcff */
[----:B------:R-:W-:Y:S01]  /*0eb0*/  IMAD.MOV.U32 R75, RZ, RZ, R17 ;  /* 0x000000ffff4b7224 */ /* 0x000fe200078e0011 */
[C---:B------:R-:W-:Y:S01]  /*0ec0*/  ISETP.GT.U32.AND P6, PT, R4.reuse, R9, PT ;  /* 0x000000090400720c */ /* 0x040fe20003fc4070 */
[----:B------:R-:W-:Y:S01]  /*0ed0*/  IMAD R17, R4, R6, R19 ;  /* 0x0000000604117224 */ /* 0x000fe200078e0213 */
[----:B------:R-:W-:Y:S01]  /*0ee0*/  LOP3.LUT R6, R10, 0x18, RZ, 0xfc, !PT ;  /* 0x000000180a067812 */ /* 0x000fe200078efcff */
[----:B------:R-:W-:Y:S01]  /*0ef0*/  @!P3 IMAD.IADD R11, R11, 0x1, -R4 ;  /* 0x000000010b0bb824 */ /* 0x000fe200078e0a04 */
[----:B------:R-:W-:Y:S01]  /*0f00*/  IABS R67, R34 ;  /* 0x0000002200437213 */ /* 0x000fe20000000000 */
[----:B------:R-:W-:Y:S01]  /*0f10*/  IMAD.HI.U32 R12, R8, R15, RZ ;  /* 0x0000000f080c7227 */ /* 0x000fe200078e00ff */
[----:B------:R-:W-:-:S02]  /*0f20*/  IABS R19, R6 ;  /* 0x0000000600137213 */ /* 0x000fc40000000000 */
[----:B------:R-:W-:Y:S01]  /*0f30*/  ISETP.GE.AND P3, PT, R6, RZ, PT ;  /* 0x000000ff0600720c */ /* 0x000fe20003f66270 */
[----:B------:R-:W-:Y:S01]  /*0f40*/  @!P2 IMAD.MOV R11, RZ, RZ, -R11 ;  /* 0x000000ffff0ba224 */ /* 0x000fe200078e0a0b */
[C---:B------:R-:W-:Y:S01]  /*0f50*/  ISETP.GT.U32.AND P2, PT, R4.reuse, R17, PT ;  /* 0x000000110400720c */ /* 0x040fe20003f44070 */
[----:B------:R-:W-:Y:S01]  /*0f60*/  @!P4 IMAD.MOV R75, RZ, RZ, -R75 ;  /* 0x000000ffff4bc224 */ /* 0x000fe200078e0a4b */
[----:B------:R-:W-:Y:S01]  /*0f70*/  ISETP.GT.U32.AND P4, PT, R4, R13, PT ;  /* 0x0000000d0400720c */ /* 0x000fe20003f84070 */
[----:B------:R-:W-:Y:S01]  /*0f80*/  @!P6 IMAD.IADD R9, R9, 0x1, -R4 ;  /* 0x000000010909e824 */ /* 0x000fe200078e0a04 */
[----:B------:R-:W-:Y:S01]  /*0f90*/  ISETP.GE.AND P6, PT, R16, RZ, PT ;  /* 0x000000ff1000720c */ /* 0x000fe20003fc6270 */
[----:B------:R-:W-:Y:S01]  /*0fa0*/  IMAD.MOV R12, RZ, RZ, -R12 ;  /* 0x000000ffff0c7224 */ /* 0x000fe200078e0a0c */
[----:B------:R-:W-:Y:S01]  /*0fb0*/  LOP3.LUT R16, R10, 0x20, RZ, 0xfc, !PT ;  /* 0x000000200a107812 */ /* 0x000fe200078efcff */
[----:B------:R-:W-:Y:S01]  /*0fc0*/  IMAD.HI.U32 R6, R8, R19, RZ ;  /* 0x0000001308067227 */ /* 0x000fe200078e00ff */
[----:B------:R-:W-:-:S02]  /*0fd0*/  IABS R69, R36 ;  /* 0x0000002400457213 */ /* 0x000fc40000000000 */
[----:B------:R-:W-:Y:S01]  /*0fe0*/  IABS R23, R16 ;  /* 0x0000001000177213 */ /* 0x000fe20000000000 */
[C---:B------:R-:W-:Y:S01]  /*0ff0*/  IMAD R15, R4.reuse, R12, R15 ;  /* 0x0000000c040f7224 */ /* 0x040fe200078e020f */
[----:B------:R-:W-:Y:S01]  /*1000*/  IABS R71, R38 ;  /* 0x0000002600477213 */ /* 0x000fe20000000000 */
[----:B------:R-:W-:Y:S02]  /*1010*/  @!P2 IMAD.IADD R17, R17, 0x1, -R4 ;  /* 0x000000011111a824 */ /* 0x000fe400078e0a04 */
[----:B------:R-:W-:Y:S02]  /*1020*/  IMAD.MOV R6, RZ, RZ, -R6 ;  /* 0x000000ffff067224 */ /* 0x000fe400078e0a06 */
[----:B------:R-:W-:Y:S01]  /*1030*/  @!P1 IMAD.MOV R9, RZ, RZ, -R9 ;  /* 0x000000ffff099224 */ /* 0x000fe200078e0a09 */
[C---:B------:R-:W-:Y:S01]  /*1040*/  ISETP.GT.U32.AND P1, PT, R4.reuse, R15, PT ;  /* 0x0000000f0400720c */ /* 0x040fe20003f24070 */
[C---:B------:R-:W-:Y:S01]  /*1050*/  IMAD R19, R4.reuse, R6, R19 ;  /* 0x0000000604137224 */ /* 0x040fe200078e0213 */
[----:B------:R-:W-:Y:S01]  /*1060*/  ISETP.GT.U32.AND P2, PT, R4, R17, PT ;  /* 0x000000110400720c */ /* 0x000fe20003f44070 */
[----:B------:R-:W-:-:S04]  /*1070*/  IMAD.HI.U32 R6, R8, R23, RZ ;  /* 0x0000001708067227 */ /* 0x000fc800078e00ff */
[----:B------:R-:W-:Y:S01]  /*1080*/  @!P0 IMAD.MOV R7, RZ, RZ, -R7 ;  /* 0x000000ffff078224 */ /* 0x000fe200078e0a07 */
[----:B------:R-:W-:Y:S01]  /*1090*/  ISETP.GE.AND P0, PT, R14, RZ, PT ;  /* 0x000000ff0e00720c */ /* 0x000fe20003f06270 */
[----:B------:R-:W-:Y:S01]  /*10a0*/  @!P4 IMAD.IADD R13, R13, 0x1, -R4 ;  /* 0x000000010d0dc824 */ /* 0x000fe200078e0a04 */
[----:B------:R-:W-:Y:S01]  /*10b0*/  LOP3.LUT R14, R10, 0x1c, RZ, 0xfc, !PT ;  /* 0x0000001c0a0e7812 */ /* 0x000fe200078efcff */
[----:B------:R-:W-:Y:S02]  /*10c0*/  IMAD.MOV R6, RZ, RZ, -R6 ;  /* 0x000000ffff067224 */ /* 0x000fe400078e0a06 */
[--C-:B------:R-:W-:Y:S01]  /*10d0*/  @!P1 IMAD.IADD R15, R15, 0x1, -R4.reuse ;  /* 0x000000010f0f9824 */ /* 0x100fe200078e0a04 */
[C---:B------:R-:W-:Y:S01]  /*10e0*/  ISETP.GT.U32.AND P4, PT, R4.reuse, R13, PT ;  /* 0x0000000d0400720c */ /* 0x040fe20003f84070 */
[C---:B------:R-:W-:Y:S01]  /*10f0*/  IMAD R23, R4.reuse, R6, R23 ;  /* 0x0000000604177224 */ /* 0x040fe200078e0217 */
[----:B------:R-:W-:Y:S01]  /*1100*/  IABS R21, R14 ;  /* 0x0000000e00157213 */ /* 0x000fe20000000000 */
[----:B------:R-:W-:Y:S01]  /*1110*/  @!P2 IMAD.IADD R17, R17, 0x1, -R4 ;  /* 0x000000011111a824 */ /* 0x000fe200078e0a04 */
[C---:B------:R-:W-:Y:S01]  /*1120*/  ISETP.GT.U32.AND P1, PT, R4.reuse, R15, PT ;  /* 0x0000000f0400720c */ /* 0x040fe20003f24070 */
[----:B------:R-:W-:Y:S01]  /*1130*/  IMAD.MOV.U32 R177, RZ, RZ, R5 ;  /* 0x000000ffffb17224 */ /* 0x000fe200078e0005 */
[----:B------:R-:W-:Y:S01]  /*1140*/  ISETP.GT.U32.AND P2, PT, R4, R23, PT ;  /* 0x000000170400720c */ /* 0x000fe20003f44070 */
[----:B------:R-:W-:-:S04]  /*1150*/  IMAD.HI.U32 R12, R8, R21, RZ ;  /* 0x00000015080c7227 */ /* 0x000fc800078e00ff */
[----:B------:R-:W-:Y:S02]  /*1160*/  IMAD.MOV R12, RZ, RZ, -R12 ;  /* 0x000000ffff0c7224 */ /* 0x000fe400078e0a0c */
[--C-:B------:R-:W-:Y:S01]  /*1170*/  @!P4 IMAD.IADD R13, R13, 0x1, -R4.reuse ;  /* 0x000000010d0dc824 */ /* 0x100fe200078e0a04 */
[----:B------:R-:W-:Y:S01]  /*1180*/  ISETP.GE.AND P4, PT, R14, RZ, PT ;  /* 0x000000ff0e00720c */ /* 0x000fe20003f86270 */
[----:B------:R-:W-:Y:S01]  /*1190*/  IMAD R21, R4, R12, R21 ;  /* 0x0000000c04157224 */ /* 0x000fe200078e0215 */
[----:B------:R-:W-:Y:S01]  /*11a0*/  LOP3.LUT R14, R10, 0x28, RZ, 0xfc, !PT ;  /* 0x000000280a0e7812 */ /* 0x000fe200078efcff */
[----:B------:R-:W-:Y:S02]  /*11b0*/  @!P5 IMAD.MOV R13, RZ, RZ, -R13 ;  /* 0x000000ffff0dd224 */ /* 0x000fe400078e0a0d */
[--C-:B------:R-:W-:Y:S01]  /*11c0*/  @!P2 IMAD.IADD R23, R23, 0x1, -R4.reuse ;  /* 0x000000011717a824 */ /* 0x100fe200078e0a04 */
[----:B------:R-:W-:Y:S01]  /*11d0*/  ISETP.GT.U32.AND P5, PT, R4, R21, PT ;  /* 0x000000150400720c */ /* 0x000fe20003fa4070 */
[----:B------:R-:W-:Y:S01]  /*11e0*/  @!P1 IMAD.IADD R15, R15, 0x1, -R4 ;  /* 0x000000010f0f9824 */ /* 0x000fe200078e0a04 */
[----:B------:R-:W-:Y:S01]  /*11f0*/  IABS R27, R14 ;  /* 0x0000000e001b7213 */ /* 0x000fe20000000000 */
[----:B------:R-:W-:Y:S01]  /*1200*/  IMAD.HI.U32 R12, R8, R25, RZ ;  /* 0x00000019080c7227 */ /* 0x000fe200078e00ff */
[----:B------:R-:W-:-:S02]  /*1210*/  ISETP.GT.U32.AND P1, PT, R4, R19, PT ;  /* 0x000000130400720c */ /* 0x000fc40003f24070 */
[----:B------:R-:W-:Y:S01]  /*1220*/  ISETP.GT.U32.AND P2, PT, R4, R23, PT ;  /* 0x000000170400720c */ /* 0x000fe20003f44070 */
[----:B------:R-:W-:-:S04]  /*1230*/  IMAD.HI.U32 R6, R8, R27, RZ ;  /* 0x0000001b08067227 */ /* 0x000fc800078e00ff */
[----:B------:R-:W-:Y:S02]  /*1240*/  IMAD.MOV R6, RZ, RZ, -R6 ;  /* 0x000000ffff067224 */ /* 0x000fe400078e0a06 */
[--C-:B------:R-:W-:Y:S02]  /*1250*/  @!P5 IMAD.IADD R21, R21, 0x1, -R4.reuse ;  /* 0x000000011515d824 */ /* 0x100fe400078e0a04 */
[----:B------:R-:W-:Y:S01]  /*1260*/  IMAD R27, R4, R6, R27 ;  /* 0x00000006041b7224 */ /* 0x000fe200078e021b */
[----:B------:R-:W-:Y:S01]  /*1270*/  LOP3.LUT R6, R10, 0x30, RZ, 0xfc, !PT ;  /* 0x000000300a067812 */ /* 0x000fe200078efcff */
[--C-:B------:R-:W-:Y:S01]  /*1280*/  @!P1 IMAD.IADD R19, R19, 0x1, -R4.reuse ;  /* 0x0000000113139824 */ /* 0x100fe200078e0a04 */
[C---:B------:R-:W-:Y:S01]  /*1290*/  ISETP.GT.U32.AND P5, PT, R4.reuse, R21, PT ;  /* 0x000000150400720c */ /* 0x040fe20003fa4070 */
[----:B------:R-:W-:Y:S01]  /*12a0*/  @!P2 IMAD.IADD R23, R23, 0x1, -R4 ;  /* 0x000000011717a824 */ /* 0x000fe200078e0a04 */
[C---:B------:R-:W-:Y:S01]  /*12b0*/  ISETP.GT.U32.AND P2, PT, R4.reuse, R27, PT ;  /* 0x0000001b0400720c */ /* 0x040fe20003f44070 */
[----:B------:R-:W-:Y:S01]  /*12c0*/  IMAD.MOV R12, RZ, RZ, -R12 ;  /* 0x000000ffff0c7224 */ /* 0x000fe200078e0a0c */
[C---:B------:R-:W-:Y:S01]  /*12d0*/  ISETP.GT.U32.AND P1, PT, R4.reuse, R19, PT ;  /* 0x000000130400720c */ /* 0x040fe20003f24070 */
[----:B------:R-:W-:Y:S01]  /*12e0*/  @!P0 IMAD.MOV R15, RZ, RZ, -R15 ;  /* 0x000000ffff0f8224 */ /* 0x000fe200078e0a0f */
[----:B------:R-:W-:Y:S01]  /*12f0*/  IABS R31, R6 ;  /* 0x00000006001f7213 */ /* 0x000fe20000000000 */
[----:B------:R-:W-:Y:S01]  /*1300*/  IMAD R25, R4, R12, R25 ;  /* 0x0000000c04197224 */ /* 0x000fe200078e0219 */
[----:B------:R-:W-:Y:S01]  /*1310*/  ISETP.GE.AND P0, PT, R16, RZ, PT ;  /* 0x000000ff1000720c */ /* 0x000fe20003f06270 */
[----:B------:R-:W-:Y:S01]  /*1320*/  @!P6 IMAD.MOV R17, RZ, RZ, -R17 ;  /* 0x000000ffff11e224 */ /* 0x000fe200078e0a11 */
[----:B------:R-:W-:Y:S01]  /*1330*/  LOP3.LUT R16, R10, 0x2c, RZ, 0xfc, !PT ;  /* 0x0000002c0a107812 */ /* 0x000fe200078efcff */
[----:B------:R-:W-:Y:S01]  /*1340*/  VIADD R5, R174, 0xfffffffe ;  /* 0xfffffffeae057836 */ /* 0x000fe20000000000 */
[----:B------:R-:W-:Y:S01]  /*1350*/  ISETP.GE.AND P6, PT, R18, RZ, PT ;  /* 0x000000ff1200720c */ /* 0x000fe20003fc6270 */
[--C-:B------:R-:W-:Y:S01]  /*1360*/  @!P5 IMAD.IADD R21, R21, 0x1, -R4.reuse ;  /* 0x000000011515d824 */ /* 0x100fe200078e0a04 */
[----:B------:R-:W-:Y:S01]  /*1370*/  IABS R29, R16 ;  /* 0x00000010001d7213 */ /* 0x000fe20000000000 */
[--C-:B------:R-:W-:Y:S01]  /*1380*/  @!P2 IMAD.IADD R27, R27, 0x1, -R4.reuse ;  /* 0x000000011b1ba824 */ /* 0x100fe200078e0a04 */
[----:B------:R-:W-:Y:S01]  /*1390*/  LOP3.LUT R18, R10, 0x3c, RZ, 0xfc, !PT ;  /* 0x0000003c0a127812 */ /* 0x000fe200078efcff */
[----:B------:R-:W-:Y:S01]  /*13a0*/  @!P1 IMAD.IADD R19, R19, 0x1, -R4 ;  /* 0x0000000113139824 */ /* 0x000fe200078e0a04 */
[----:B------:R-:W-:Y:S01]  /*13b0*/  ISETP.GT.U32.AND P1, PT, R4, R25, PT ;  /* 0x000000190400720c */ /* 0x000fe20003f24070 */
[----:B------:R-:W-:Y:S01]  /*13c0*/  @!P4 IMAD.MOV R21, RZ, RZ, -R21 ;  /* 0x000000ffff15c224 */ /* 0x000fe200078e0a15 */
[----:B------:R-:W-:Y:S01]  /*13d0*/  ISETP.GE.AND P4, PT, R6, RZ, PT ;  /* 0x000000ff0600720c */ /* 0x000fe20003f86270 */
[----:B------:R-:W-:Y:S01]  /*13e0*/  IMAD.HI.U32 R6, R8, R31, RZ ;  /* 0x0000001f08067227 */ /* 0x000fe200078e00ff */
[----:B------:R-:W-:-:S02]  /*13f0*/  ISETP.GT.U32.AND P2, PT, R4, R27, PT ;  /* 0x0000001b0400720c */ /* 0x000fc40003f44070 */
[----:B------:R-:W-:Y:S01]  /*1400*/  IABS R37, R18 ;  /* 0x0000001200257213 */ /* 0x000fe20000000000 */
[----:B------:R-:W-:Y:S01]  /*1410*/  IMAD.MOV R6, RZ, RZ, -R6 ;  /* 0x000000ffff067224 */ /* 0x000fe200078e0a06 */
[----:B------:R-:W-:Y:S01]  /*1420*/  ISETP.GE.AND P5, PT, R16, RZ, PT ;  /* 0x000000ff1000720c */ /* 0x000fe20003fa6270 */
[----:B------:R-:W-:-:S04]  /*1430*/  IMAD.HI.U32 R12, R8, R29, RZ ;  /* 0x0000001d080c7227 */ /* 0x000fc800078e00ff */
[C---:B------:R-:W-:Y:S02]  /*1440*/  IMAD R31, R4.reuse, R6, R31 ;  /* 0x00000006041f7224 */ /* 0x040fe400078e021f */
[--C-:B------:R-:W-:Y:S02]  /*1450*/  @!P1 IMAD.IADD R25, R25, 0x1, -R4.reuse ;  /* 0x0000000119199824 */ /* 0x100fe400078e0a04 */
[----:B------:R-:W-:Y:S01]  /*1460*/  @!P2 IMAD.IADD R27, R27, 0x1, -R4 ;  /* 0x000000011b1ba824 */ /* 0x000fe200078e0a04 */
[C---:B------:R-:W-:Y:S01]  /*1470*/  ISETP.GT.U32.AND P2, PT, R4.reuse, R31, PT ;  /* 0x0000001f0400720c */ /* 0x040fe20003f44070 */
[----:B------:R-:W-:Y:S01]  /*1480*/  @!P3 IMAD.MOV R19, RZ, RZ, -R19 ;  /* 0x000000ffff13b224 */ /* 0x000fe200078e0a13 */
[----:B------:R-:W-:Y:S01]  /*1490*/  ISETP.GT.U32.AND P1, PT, R4, R25, PT ;  /* 0x000000190400720c */ /* 0x000fe20003f24070 */
[----:B------:R-:W-:Y:S01]  /*14a0*/  IMAD.MOV R12, RZ, RZ, -R12 ;  /* 0x000000ffff0c7224 */ /* 0x000fe200078e0a0c */
[----:B------:R-:W-:Y:S01]  /*14b0*/  ISETP.GE.AND P3, PT, R14, RZ, PT ;  /* 0x000000ff0e00720c */ /* 0x000fe20003f66270 */
[----:B------:R-:W-:Y:S01]  /*14c0*/  @!P0 IMAD.MOV R23, RZ, RZ, -R23 ;  /* 0x000000ffff178224 */ /* 0x000fe200078e0a17 */
[----:B------:R-:W-:Y:S01]  /*14d0*/  LOP3.LUT R14, R10, 0x38, RZ, 0xfc, !PT ;  /* 0x000000380a0e7812 */ /* 0x000fe200078efcff */
[----:B------:R-:W-:Y:S01]  /*14e0*/  IMAD R29, R4, R12, R29 ;  /* 0x0000000c041d7224 */ /* 0x000fe200078e021d */
[----:B------:R-:W-:Y:S01]  /*14f0*/  LOP3.LUT R12, R10, 0x34, RZ, 0xfc, !PT ;  /* 0x000000340a0c7812 */ /* 0x000fe200078efcff */
[----:B------:R-:W-:Y:S01]  /*1500*/  IMAD.HI.U32 R16, R8, R41, RZ ;  /* 0x0000002908107227 */ /* 0x000fe200078e00ff */
[----:B------:R-:W-:-:S02]  /*1510*/  IABS R35, R14 ;  /* 0x0000000e00237213 */ /* 0x000fc40000000000 */
[----:B------:R-:W-:Y:S01]  /*1520*/  IABS R33, R12 ;  /* 0x0000000c00217213 */ /* 0x000fe20000000000 */
[--C-:B------:R-:W-:Y:S01]  /*1530*/  @!P2 IMAD.IADD R31, R31, 0x1, -R4.reuse ;  /* 0x000000011f1fa824 */ /* 0x100fe200078e0a04 */
[----:B------:R-:W-:Y:S01]  /*1540*/  ISETP.GE.AND P0, PT, R12, RZ, PT ;  /* 0x000000ff0c00720c */ /* 0x000fe20003f06270 */
[----:B------:R-:W-:Y:S01]  /*1550*/  @!P1 IMAD.IADD R25, R25, 0x1, -R4 ;  /* 0x0000000119199824 */ /* 0x000fe200078e0a04 */
[----:B------:R-:W-:Y:S01]  /*1560*/  ISETP.GE.AND P1, PT, R14, RZ, PT ;  /* 0x000000ff0e00720c */ /* 0x000fe20003f26270 */
[----:B------:R-:W-:Y:S01]  /*1570*/  IMAD.HI.U32 R14, R8, R37, RZ ;  /* 0x00000025080e7227 */ /* 0x000fe200078e00ff */
[----:B------:R-:W-:-:S03]  /*1580*/  ISETP.GT.U32.AND P2, PT, R4, R31, PT ;  /* 0x0000001f0400720c */ /* 0x000fc60003f44070 */
[----:B------:R-:W-:Y:S01]  /*1590*/  @!P6 IMAD.MOV R25, RZ, RZ, -R25 ;  /* 0x000000ffff19e224 */ /* 0x000fe200078e0a19 */
[----:B------:R-:W-:Y:S01]  /*15a0*/  ISETP.GT.U32.AND P6, PT, R4, R29, PT ;  /* 0x0000001d0400720c */ /* 0x000fe20003fc4070 */
[----:B------:R-:W-:Y:S02]  /*15b0*/  IMAD.MOV R14, RZ, RZ, -R14 ;  /* 0x000000ffff0e7224 */ /* 0x000fe400078e0a0e */
[----:B------:R-:W-:Y:S01]  /*15c0*/  @!P3 IMAD.MOV R27, RZ, RZ, -R27 ;  /* 0x000000ffff1bb224 */ /* 0x000fe200078e0a1b */
[----:B------:R-:W-:Y:S01]  /*15d0*/  ISETP.GE.AND P3, PT, R18, RZ, PT ;  /* 0x000000ff1200720c */ /* 0x000fe20003f66270 */
[----:B------:R-:W-:Y:S01]  /*15e0*/  IMAD R37, R4, R14, R37 ;  /* 0x0000000e04257224 */ /* 0x000fe200078e0225 */
[----:B------:R-:W-:Y:S01]  /*15f0*/  LOP3.LUT R18, R10, 0x48, RZ, 0xfc, !PT ;  /* 0x000000480a127812 */ /* 0x000fe200078efcff */
[----:B------:R-:W-:-:S03]  /*1600*/  IMAD.HI.U32 R6, R8, R33, RZ ;  /* 0x0000002108067227 */ /* 0x000fc600078e00ff */
[----:B------:R-:W-:Y:S01]  /*1610*/  IABS R45, R18 ;  /* 0x00000012002d7213 */ /* 0x000fe20000000000 */
[--C-:B------:R-:W-:Y:S01]  /*1620*/  @!P2 IMAD.IADD R31, R31, 0x1, -R4.reuse ;  /* 0x000000011f1fa824 */ /* 0x100fe200078e0a04 */
[----:B------:R-:W-:Y:S01]  /*1630*/  ISETP.GT.U32.AND P2, PT, R4, R37, PT ;  /* 0x000000250400720c */ /* 0x000fe20003f44070 */
[----:B------:R-:W-:Y:S02]  /*1640*/  @!P6 IMAD.IADD R29, R29, 0x1, -R4 ;  /* 0x000000011d1de824 */ /* 0x000fe400078e0a04 */
[----:B------:R-:W-:-:S03]  /*1650*/  IMAD.HI.U32 R12, R8, R35, RZ ;  /* 0x00000023080c7227 */ /* 0x000fc600078e00ff */
[C---:B------:R-:W-:Y:S01]  /*1660*/  ISETP.GT.U32.AND P6, PT, R4.reuse, R29, PT ;  /* 0x0000001d0400720c */ /* 0x040fe20003fc4070 */
[----:B------:R-:W-:Y:S02]  /*1670*/  IMAD.MOV R6, RZ, RZ, -R6 ;  /* 0x000000ffff067224 */ /* 0x000fe400078e0a06 */
[----:B------:R-:W-:Y:S02]  /*1680*/  IMAD.MOV R12, RZ, RZ, -R12 ;  /* 0x000000ffff0c7224 */ /* 0x000fe400078e0a0c */
[C---:B------:R-:W-:Y:S02]  /*1690*/  IMAD R33, R4.reuse, R6, R33 ;  /* 0x0000000604217224 */ /* 0x040fe400078e0221 */
[----:B------:R-:W-:Y:S02]  /*16a0*/  @!P2 IMAD.IADD R37, R37, 0x1, -R4 ;  /* 0x000000012525a824 */ /* 0x000fe400078e0a04 */
[----:B------:R-:W-:Y:S02]  /*16b0*/  IMAD R35, R4, R12, R35 ;  /* 0x0000000c04237224 */ /* 0x000fe400078e0223 */
[----:B------:R-:W-:Y:S01]  /*16c0*/  IMAD.HI.U32 R12, R8, R45, RZ ;  /* 0x0000002d080c7227 */ /* 0x000fe200078e00ff */
[----:B------:R-:W-:-:S03]  /*16d0*/  ISETP.GT.U32.AND P2, PT, R4, R37, PT ;  /* 0x000000250400720c */ /* 0x000fc60003f44070 */
[----:B------:R-:W-:Y:S01]  /*16e0*/  @!P6 IMAD.IADD R29, R29, 0x1, -R4 ;  /* 0x000000011d1de824 */ /* 0x000fe200078e0a04 */
[C---:B------:R-:W-:Y:S01]  /*16f0*/  ISETP.GT.U32.AND P6, PT, R4.reuse, R33, PT ;  /* 0x000000210400720c */ /* 0x040fe20003fc4070 */
[----:B------:R-:W-:Y:S02]  /*1700*/  IMAD.MOV R12, RZ, RZ, -R12 ;  /* 0x000000ffff0c7224 */ /* 0x000fe400078e0a0c */
[----:B------:R-:W-:Y:S01]  /*1710*/  @!P5 IMAD.MOV R29, RZ, RZ, -R29 ;  /* 0x000000ffff1dd224 */ /* 0x000fe200078e0a1d */
[C---:B------:R-:W-:Y:S01]  /*1720*/  ISETP.GT.U32.AND P5, PT, R4.reuse, R35, PT ;  /* 0x000000230400720c */ /* 0x040fe20003fa4070 */
[C---:B------:R-:W-:Y:S02]  /*1730*/  IMAD R45, R4.reuse, R12, R45 ;  /* 0x0000000c042d7224 */ /* 0x040fe400078e022d */
[----:B------:R-:W-:Y:S02]  /*1740*/  IMAD.MOV R16, RZ, RZ, -R16 ;  /* 0x000000ffff107224 */ /* 0x000fe400078e0a10 */
[--C-:B------:R-:W-:Y:S01]  /*1750*/  @!P2 IMAD.IADD R37, R37, 0x1, -R4.reuse ;  /* 0x000000012525a824 */ /* 0x100fe200078e0a04 */
[C---:B------:R-:W-:Y:S01]  /*1760*/  ISETP.GT.U32.AND P2, PT, R4.reuse, R45, PT ;  /* 0x0000002d0400720c */ /* 0x040fe20003f44070 */
[----:B------:R-:W-:Y:S01]  /*1770*/  IMAD R41, R4, R16, R41 ;  /* 0x0000001004297224 */ /* 0x000fe200078e0229 */
[----:B------:R-:W-:Y:S01]  /*1780*/  LOP3.LUT R16, R10, 0x44, RZ, 0xfc, !PT ;  /* 0x000000440a107812 */ /* 0x000fe200078efcff */
[----:B------:R-:W-:-:S02]  /*1790*/  @!P6 IMAD.IADD R33, R33, 0x1, -R4 ;  /* 0x000000012121e824 */ /* 0x000fc400078e0a04 */
[----:B------:R-:W-:Y:S01]  /*17a0*/  IMAD.HI.U32 R12, R8, R53, RZ ;  /* 0x00000035080c7227 */ /* 0x000fe200078e00ff */
[----:B------:R-:W-:Y:S02]  /*17b0*/  IABS R43, R16 ;  /* 0x00000010002b7213 */ /* 0x000fe40000000000 */
[----:B------:R-:W-:Y:S01]  /*17c0*/  ISETP.GT.U32.AND P6, PT, R4, R33, PT ;  /* 0x000000210400720c */ /* 0x000fe20003fc4070 */
[----:B------:R-:W-:Y:S02]  /*17d0*/  @!P5 IMAD.IADD R35, R35, 0x1, -R4 ;  /* 0x000000012323d824 */ /* 0x000fe400078e0a04 */
[----:B------:R-:W-:-:S03]  /*17e0*/  IMAD.HI.U32 R6, R8, R43, RZ ;  /* 0x0000002b08067227 */ /* 0x000fc600078e00ff */
[C---:B------:R-:W-:Y:S01]  /*17f0*/  ISETP.GT.U32.AND P5, PT, R4.reuse, R35, PT ;  /* 0x000000230400720c */ /* 0x040fe20003fa4070 */
[----:B------:R-:W-:Y:S02]  /*1800*/  @!P2 IMAD.IADD R45, R45, 0x1, -R4 ;  /* 0x000000012d2da824 */ /* 0x000fe400078e0a04 */
[----:B------:R-:W-:Y:S02]  /*1810*/  IMAD.MOV R6, RZ, RZ, -R6 ;  /* 0x000000ffff067224 */ /* 0x000fe400078e0a06 */
[----:B------:R-:W-:Y:S01]  /*1820*/  @!P4 IMAD.MOV R31, RZ, RZ, -R31 ;  /* 0x000000ffff1fc224 */ /* 0x000fe200078e0a1f */
[C---:B------:R-:W-:Y:S01]  /*1830*/  ISETP.GT.U32.AND P2, PT, R4.reuse, R45, PT ;  /* 0x0000002d0400720c */ /* 0x040fe20003f44070 */
[----:B------:R-:W-:Y:S01]  /*1840*/  @!P6 IMAD.IADD R33, R33, 0x1, -R4 ;  /* 0x000000012121e824 */ /* 0x000fe200078e0a04 */
[C---:B------:R-:W-:Y:S01]  /*1850*/  ISETP.GT.U32.AND P6, PT, R4.reuse, R41, PT ;  /* 0x000000290400720c */ /* 0x040fe20003fc4070 */
[----:B------:R-:W-:Y:S01]  /*1860*/  IMAD R43, R4, R6, R43 ;  /* 0x00000006042b7224 */ /* 0x000fe200078e022b */
[----:B------:R-:W-:Y:S01]  /*1870*/  ISETP.GE.AND P4, PT, R20, RZ, PT ;  /* 0x000000ff1400720c */ /* 0x000fe20003f86270 */
[----:B------:R-:W-:Y:S01]  /*1880*/  IMAD.MOV R12, RZ, RZ, -R12 ;  /* 0x000000ffff0c7224 */ /* 0x000fe200078e0a0c */
[----:B------:R-:W-:Y:S01]  /*1890*/  LOP3.LUT R20, R10, 0x58, RZ, 0xfc, !PT ;  /* 0x000000580a147812 */ /* 0x000fe200078efcff */
[----:B------:R-:W-:-:S03]  /*18a0*/  IMAD.HI.U32 R6, R8, R51, RZ ;  /* 0x0000003308067227 */ /* 0x000fc600078e00ff */
[----:B------:R-:W-:Y:S01]  /*18b0*/  IABS R55, R20 ;  /* 0x0000001400377213 */ /* 0x000fe20000000000 */
[C---:B------:R-:W-:Y:S02]  /*18c0*/  IMAD R53, R4.reuse, R12, R53 ;  /* 0x0000000c04357224 */ /* 0x040fe400078e0235 */
[----:B------:R-:W-:Y:S02]  /*18d0*/  IMAD.MOV R6, RZ, RZ, -R6 ;  /* 0x000000ffff067224 */ /* 0x000fe400078e0a06 */
[--C-:B------:R-:W-:Y:S01]  /*18e0*/  @!P5 IMAD.IADD R35, R35, 0x1, -R4.reuse ;  /* 0x000000012323d824 */ /* 0x100fe200078e0a04 */
[C---:B------:R-:W-:Y:S01]  /*18f0*/  ISETP.GT.U32.AND P5, PT, R4.reuse, R43, PT ;  /* 0x0000002b0400720c */ /* 0x040fe20003fa4070 */
[----:B------:R-:W-:Y:S01]  /*1900*/  @!P2 IMAD.IADD R45, R45, 0x1, -R4 ;  /* 0x000000012d2da824 */ /* 0x000fe200078e0a04 */
[C---:B------:R-:W-:Y:S01]  /*1910*/  ISETP.GT.U32.AND P2, PT, R4.reuse, R53, PT ;  /* 0x000000350400720c */ /* 0x040fe20003f44070 */
[----:B------:R-:W-:Y:S02]  /*1920*/  IMAD R51, R4, R6, R51 ;  /* 0x0000000604337224 */ /* 0x000fe400078e0233 */
[----:B------:R-:W-:-:S04]  /*1930*/  IMAD.HI.U32 R6, R8, R55, RZ ;  /* 0x0000003708067227 */ /* 0x000fc800078e00ff */
[----:B------:R-:W-:Y:S02]  /*1940*/  @!P6 IMAD.IADD R41, R41, 0x1, -R4 ;  /* 0x000000012929e824 */ /* 0x000fe400078e0a04 */
[----:B------:R-:W-:Y:S02]  /*1950*/  IMAD.MOV R6, RZ, RZ, -R6 ;  /* 0x000000ffff067224 */ /* 0x000fe400078e0a06 */
[----:B------:R-:W-:Y:S01]  /*1960*/  IMAD.HI.U32 R14, R8, R49, RZ ;  /* 0x00000031080e7227 */ /* 0x000fe200078e00ff */
[----:B------:R-:W-:-:S03]  /*1970*/  ISETP.GT.U32.AND P6, PT, R4, R41, PT ;  /* 0x000000290400720c */ /* 0x000fc60003fc4070 */
[C---:B------:R-:W-:Y:S02]  /*1980*/  IMAD R55, R4.reuse, R6, R55 ;  /* 0x0000000604377224 */ /* 0x040fe400078e0237 */
[--C-:B------:R-:W-:Y:S02]  /*1990*/  @!P5 IMAD.IADD R43, R43, 0x1, -R4.reuse ;  /* 0x000000012b2bd824 */ /* 0x100fe400078e0a04 */
[----:B------:R-:W-:Y:S01]  /*19a0*/  @!P2 IMAD.IADD R53, R53, 0x1, -R4 ;  /* 0x000000013535a824 */ /* 0x000fe200078e0a04 */
[C---:B------:R-:W-:Y:S01]  /*19b0*/  ISETP.GT.U32.AND P2, PT, R4.reuse, R55, PT ;  /* 0x000000370400720c */ /* 0x040fe20003f44070 */
[----:B------:R-:W-:Y:S01]  /*19c0*/  IMAD.MOV R14, RZ, RZ, -R14 ;  /* 0x000000ffff0e7224 */ /* 0x000fe200078e0a0e */
[----:B------:R-:W-:Y:S01]  /*19d0*/  ISETP.GT.U32.AND P5, PT, R4, R43, PT ;  /* 0x0000002b0400720c */ /* 0x000fe20003fa4070 */
[----:B------:R-:W-:-:S04]  /*19e0*/  IMAD.HI.U32 R12, R8, R57, RZ ;  /* 0x00000039080c7227 */ /* 0x000fc800078e00ff */
[C---:B------:R-:W-:Y:S02]  /*19f0*/  IMAD R49, R4.reuse, R14, R49 ;  /* 0x0000000e04317224 */ /* 0x040fe400078e0231 */
[----:B------:R-:W-:Y:S02]  /*1a00*/  IMAD.MOV R12, RZ, RZ, -R12 ;  /* 0x000000ffff0c7224 */ /* 0x000fe400078e0a0c */
[--C-:B------:R-:W-:Y:S01]  /*1a10*/  @!P6 IMAD.IADD R41, R41, 0x1, -R4.reuse ;  /* 0x000000012929e824 */ /* 0x100fe200078e0a04 */
[C---:B------:R-:W-:Y:S01]  /*1a20*/  ISETP.GT.U32.AND P6, PT, R4.reuse, R49, PT ;  /* 0x000000310400720c */ /* 0x040fe20003fc4070 */
[----:B------:R-:W-:Y:S02]  /*1a30*/  IMAD R57, R4, R12, R57 ;  /* 0x0000000c04397224 */ /* 0x000fe400078e0239 */
[----:B------:R-:W-:Y:S02]  /*1a40*/  @!P2 IMAD.IADD R55, R55, 0x1, -R4 ;  /* 0x000000013737a824 */ /* 0x000fe400078e0a04 */
[----:B------:R-:W-:Y:S01]  /*1a50*/  IMAD.HI.U32 R14, R8, R59, RZ ;  /* 0x0000003b080e7227 */ /* 0x000fe200078e00ff */
[----:B------:R-:W-:-:S03]  /*1a60*/  ISETP.GT.U32.AND P2, PT, R4, R57, PT ;  /* 0x000000390400720c */ /* 0x000fc60003f44070 */
[----:B------:R-:W-:Y:S01]  /*1a70*/  @!P5 IMAD.IADD R43, R43, 0x1, -R4 ;  /* 0x000000012b2bd824 */ /* 0x000fe200078e0a04 */
[----:B------:R-:W-:Y:S01]  /*1a80*/  ISETP.GT.U32.AND P5, PT, R4, R51, PT ;  /* 0x000000330400720c */ /* 0x000fe20003fa4070 */
[----:B------:R-:W-:Y:S02]  /*1a90*/  IMAD.MOV R14, RZ, RZ, -R14 ;  /* 0x000000ffff0e7224 */ /* 0x000fe400078e0a0e */
[----:B------:R-:W-:Y:S01]  /*1aa0*/  @!P6 IMAD.IADD R49, R49, 0x1, -R4 ;  /* 0x000000013131e824 */ /* 0x000fe200078e0a04 */
[----:B------:R-:W-:Y:S01]  /*1ab0*/  ISETP.GE.AND P6, PT, R16, RZ, PT ;  /* 0x000000ff1000720c */ /* 0x000fe20003fc6270 */
[----:B------:R-:W-:Y:S02]  /*1ac0*/  IMAD R59, R4, R14, R59 ;  /* 0x0000000e043b7224 */ /* 0x000fe400078e023b */
[----:B------:R-:W-:-:S04]  /*1ad0*/  IMAD.HI.U32 R16, R8, R63, RZ ;  /* 0x0000003f08107227 */ /* 0x000fc800078e00ff */
[----:B------:R-:W-:Y:S01]  /*1ae0*/  @!P2 IMAD.IADD R57, R57, 0x1, -R4 ;  /* 0x000000013939a824 */ /* 0x000fe200078e0a04 */
[----:B------:R-:W-:Y:S01]  /*1af0*/  ISETP.GT.U32.AND P2, PT, R4, R59, PT ;  /* 0x0000003b0400720c */ /* 0x000fe20003f44070 */
[----:B------:R-:W-:Y:S02]  /*1b00*/  IMAD.MOV R16, RZ, RZ, -R16 ;  /* 0x000000ffff107224 */ /* 0x000fe400078e0a10 */
[----:B------:R-:W-:Y:S01]  /*1b10*/  @!P5 IMAD.IADD R51, R51, 0x1, -R4 ;  /* 0x000000013333d824 */ /* 0x000fe200078e0a04 */
[----:B------:R-:W-:Y:S01]  /*1b20*/  ISETP.GE.AND P5, PT, R18, RZ, PT ;  /* 0x000000ff1200720c */ /* 0x000fe20003fa6270 */
[----:B------:R-:W-:Y:S01]  /*1b30*/  IMAD R63, R4, R16, R63 ;  /* 0x00000010043f7224 */ /* 0x000fe200078e023f */
[C---:B------:R-:W-:Y:S01]  /*1b40*/  LOP3.LUT R18, R10.reuse, 0x68, RZ, 0xfc, !PT ;  /* 0x000000680a127812 */ /* 0x040fe200078efcff */
[----:B------:R-:W-:Y:S01]  /*1b50*/  @!P4 IMAD.MOV R41, RZ, RZ, -R41 ;  /* 0x000000ffff29c224 */ /* 0x000fe200078e0a29 */
[----:B------:R-:W-:Y:S01]  /*1b60*/  LOP3.LUT R16, R10, 0x78, RZ, 0xfc, !PT ;  /* 0x000000780a107812 */ /* 0x000fe200078efcff */
[----:B------:R-:W-:Y:S01]  /*1b70*/  IMAD.HI.U32 R10, R8, R67, RZ ;  /* 0x00000043080a7227 */ /* 0x000fe200078e00ff */
[----:B------:R-:W-:-:S02]  /*1b80*/  IABS R65, R18 ;  /* 0x0000001200417213 */ /* 0x000fc40000000000 */
[----:B------:R-:W-:Y:S01]  /*1b90*/  IABS R73, R16 ;  /* 0x0000001000497213 */ /* 0x000fe20000000000 */
[----:B------:R-:W-:Y:S01]  /*1ba0*/  IMAD.HI.U32 R12, R8, R69, RZ ;  /* 0x00000045080c7227 */ /* 0x000fe200078e00ff */
[----:B------:R-:W-:-:S03]  /*1bb0*/  ISETP.GT.U32.AND P4, PT, R4, R57, PT ;  /* 0x000000390400720c */ /* 0x000fc60003f84070 */
[----:B------:R-:W-:-:S04]  /*1bc0*/  IMAD.HI.U32 R6, R8, R65, RZ ;  /* 0x0000004108067227 */ /* 0x000fc800078e00ff */
[----:B------:R-:W-:-:S04]  /*1bd0*/  IMAD.HI.U32 R14, R8, R71, RZ ;  /* 0x00000047080e7227 */ /* 0x000fc800078e00ff */
[----:B------:R-:W-:Y:S01]  /*1be0*/  @!P2 IMAD.IADD R59, R59, 0x1, -R4 ;  /* 0x000000013b3ba824 */ /* 0x000fe200078e0a04 */
[----:B------:R-:W-:Y:S01]  /*1bf0*/  ISETP.GT.U32.AND P2, PT, R4, R53, PT ;  /* 0x000000350400720c */ /* 0x000fe20003f44070 */
[----:B------:R-:W-:-:S04]  /*1c00*/  IMAD.HI.U32 R8, R8, R73, RZ ;  /* 0x0000004908087227 */ /* 0x000fc800078e00ff */
[----:B------:R-:W-:Y:S02]  /*1c10*/  IMAD.MOV R8, RZ, RZ, -R8 ;  /* 0x000000ffff087224 */ /* 0x000fe400078e0a08 */
[----:B------:R-:W-:Y:S01]  /*1c20*/  @!P0 IMAD.MOV R33, RZ, RZ, -R33 ;  /* 0x000000ffff218224 */ /* 0x000fe200078e0a21 */
[C---:B------:R-:W-:Y:S01]  /*1c30*/  ISETP.GT.U32.AND P0, PT, R4.reuse, R49, PT ;  /* 0x000000310400720c */ /* 0x040fe20003f04070 */
[----:B------:R-:W-:Y:S02]  /*1c40*/  IMAD.MOV.U32 R47, RZ, RZ, R45 ;  /* 0x000000ffff2f7224 */ /* 0x000fe400078e002d */
[----:B------:R-:W-:Y:S01]  /*1c50*/  IMAD.MOV R12, RZ, RZ, -R12 ;  /* 0x000000ffff0c7224 */ /* 0x000fe200078e0a0c */
[----:B------:R-:W1:Y:S01]  /*1c60*/  LDC.64 R44, c[0x0][0x3a8] ;  /* 0x0000ea00ff2c7b82 */ /* 0x000e620000000a00 */
[C---:B------:R-:W-:Y:S02]  /*1c70*/  IMAD R73, R4.reuse, R8, R73 ;  /* 0x0000000804497224 */ /* 0x040fe400078e0249 */
[----:B------:R-:W-:Y:S01]  /*1c80*/  @!P5 IMAD.MOV R47, RZ, RZ, -R47 ;  /* 0x000000ffff2fd224 */ /* 0x000fe200078e0a2f */
[C---:B------:R-:W-:Y:S01]  /*1c90*/  ISETP.GT.U32.AND P5, PT, R4.reuse, R63, PT ;  /* 0x0000003f0400720c */ /* 0x040fe20003fa4070 */
[----:B------:R-:W-:-:S02]  /*1ca0*/  IMAD R69, R4, R12, R69 ;  /* 0x0000000c04457224 */ /* 0x000fc400078e0245 */
[----:B------:R-:W-:Y:S02]  /*1cb0*/  IMAD.MOV R6, RZ, RZ, -R6 ;  /* 0x000000ffff067224 */ /* 0x000fe400078e0a06 */
[--C-:B------:R-:W-:Y:S01]  /*1cc0*/  @!P4 IMAD.IADD R57, R57, 0x1, -R4.reuse ;  /* 0x000000013939c824 */ /* 0x100fe200078e0a04 */
[C---:B------:R-:W-:Y:S01]  /*1cd0*/  ISETP.GT.U32.AND P4, PT, R4.reuse, R73, PT ;  /* 0x000000490400720c */ /* 0x040fe20003f84070 */
[--C-:B------:R-:W-:Y:S01]  /*1ce0*/  @!P2 IMAD.IADD R53, R53, 0x1, -R4.reuse ;  /* 0x000000013535a824 */ /* 0x100fe200078e0a04 */
[C---:B------:R-:W-:Y:S01]  /*1cf0*/  ISETP.GT.U32.AND P2, PT, R4.reuse, R69, PT ;  /* 0x000000450400720c */ /* 0x040fe20003f44070 */
[C---:B------:R-:W-:Y:S02]  /*1d00*/  IMAD R65, R4.reuse, R6, R65 ;  /* 0x0000000604417224 */ /* 0x040fe400078e0241 */
[----:B------:R-:W-:Y:S01]  /*1d10*/  @!P1 IMAD.MOV R35, RZ, RZ, -R35 ;  /* 0x000000ffff239224 */ /* 0x000fe200078e0a23 */
[C---:B------:R-:W-:Y:S01]  /*1d20*/  ISETP.GT.U32.AND P1, PT, R4.reuse, R51, PT ;  /* 0x000000330400720c */ /* 0x040fe20003f24070 */
[--C-:B------:R-:W-:Y:S01]  /*1d30*/  @!P0 IMAD.IADD R49, R49, 0x1, -R4.reuse ;  /* 0x0000000131318824 */ /* 0x100fe200078e0a04 */
[C---:B------:R-:W-:Y:S01]  /*1d40*/  ISETP.GT.U32.AND P0, PT, R4.reuse, R65, PT ;  /* 0x000000410400720c */ /* 0x040fe20003f04070 */
[----:B------:R-:W-:Y:S01]  /*1d50*/  @!P3 IMAD.MOV R37, RZ, RZ, -R37 ;  /* 0x000000ffff25b224 */ /* 0x000fe200078e0a25 */
[----:B------:R-:W-:Y:S01]  /*1d60*/  ISETP.GT.U32.AND P3, PT, R4, R55, PT ;  /* 0x000000370400720c */ /* 0x000fe20003f64070 */
[--C-:B------:R-:W-:Y:S01]  /*1d70*/  @!P5 IMAD.IADD R63, R63, 0x1, -R4.reuse ;  /* 0x000000013f3fd824 */ /* 0x100fe200078e0a04 */
[----:B------:R-:W-:Y:S01]  /*1d80*/  ISETP.GE.AND P5, PT, R24, RZ, PT ;  /* 0x000000ff1800720c */ /* 0x000fe20003fa6270 */
[----:B------:R-:W-:Y:S01]  /*1d90*/  @!P4 IMAD.IADD R73, R73, 0x1, -R4 ;  /* 0x000000014949c824 */ /* 0x000fe200078e0a04 */
[----:B------:R-:W2:Y:S01]  /*1da0*/  LDS R6, [UR10] ;  /* 0x0000000aff067984 */ /* 0x000ea20008000800 */
[----:B------:R-:W-:Y:S01]  /*1db0*/  IMAD.MOV R10, RZ, RZ, -R10 ;  /* 0x000000ffff0a7224 */ /* 0x000fe200078e0a0a */
[----:B------:R-:W-:Y:S01]  /*1dc0*/  ISETP.GT.U32.AND P4, PT, R4, R63, PT ;  /* 0x0000003f0400720c */ /* 0x000fe20003f84070 */
[----:B------:R-:W-:-:S02]  /*1dd0*/  IMAD.MOV R14, RZ, RZ, -R14 ;  /* 0x000000ffff0e7224 */ /* 0x000fc400078e0a0e */
[--C-:B------:R-:W-:Y:S01]  /*1de0*/  @!P2 IMAD.IADD R69, R69, 0x1, -R4.reuse ;  /* 0x000000014545a824 */ /* 0x100fe200078e0a04 */
[----:B------:R-:W-:Y:S01]  /*1df0*/  ISETP.GE.AND P2, PT, R28, RZ, PT ;  /* 0x000000ff1c00720c */ /* 0x000fe20003f46270 */
[----:B------:R-:W-:Y:S01]  /*1e00*/  @!P6 IMAD.MOV R43, RZ, RZ, -R43 ;  /* 0x000000ffff2be224 */ /* 0x000fe200078e0a2b */
[C---:B------:R-:W-:Y:S01]  /*1e10*/  ISETP.GT.U32.AND P6, PT, R4.reuse, R59, PT ;  /* 0x0000003b0400720c */ /* 0x040fe20003fc4070 */
[C---:B------:R-:W-:Y:S02]  /*1e20*/  IMAD R67, R4.reuse, R10, R67 ;  /* 0x0000000a04437224 */ /* 0x040fe400078e0243 */
[C---:B------:R-:W-:Y:S02]  /*1e30*/  IMAD R71, R4.reuse, R14, R71 ;  /* 0x0000000e04477224 */ /* 0x040fe400078e0247 */
[--C-:B------:R-:W-:Y:S01]  /*1e40*/  @!P1 IMAD.IADD R51, R51, 0x1, -R4.reuse ;  /* 0x0000000133339824 */ /* 0x100fe200078e0a04 */
[----:B------:R-:W-:Y:S01]  /*1e50*/  ISETP.GT.U32.AND P1, PT, R4, R67, PT ;  /* 0x000000430400720c */ /* 0x000fe20003f24070 */
[--C-:B------:R-:W-:Y:S01]  /*1e60*/  @!P0 IMAD.IADD R65, R65, 0x1, -R4.reuse ;  /* 0x0000000141418824 */ /* 0x100fe200078e0a04 */
[----:B------:R-:W-:Y:S01]  /*1e70*/  ISETP.GE.AND P0, PT, R26, RZ, PT ;  /* 0x000000ff1a00720c */ /* 0x000fe20003f06270 */
[--C-:B------:R-:W-:Y:S01]  /*1e80*/  @!P3 IMAD.IADD R55, R55, 0x1, -R4.reuse ;  /* 0x000000013737b824 */ /* 0x100fe200078e0a04 */
[C---:B------:R-:W-:Y:S01]  /*1e90*/  ISETP.GT.U32.AND P3, PT, R4.reuse, R71, PT ;  /* 0x000000470400720c */ /* 0x040fe20003f64070 */
[----:B------:R-:W-:Y:S01]  /*1ea0*/  @!P5 IMAD.MOV R51, RZ, RZ, -R51 ;  /* 0x000000ffff33d224 */ /* 0x000fe200078e0a33 */
[----:B------:R-:W-:Y:S01]  /*1eb0*/  ISETP.GT.U32.AND P5, PT, R4, R65, PT ;  /* 0x000000410400720c */ /* 0x000fe20003fa4070 */
[--C-:B------:R-:W-:Y:S01]  /*1ec0*/  @!P4 IMAD.IADD R63, R63, 0x1, -R4.reuse ;  /* 0x000000013f3fc824 */ /* 0x100fe200078e0a04 */
[----:B------:R-:W-:Y:S01]  /*1ed0*/  ISETP.GE.AND P4, PT, R18, RZ, PT ;  /* 0x000000ff1200720c */ /* 0x000fe20003f86270 */
[----:B------:R-:W-:Y:S01]  /*1ee0*/  @!P2 IMAD.MOV R57, RZ, RZ, -R57 ;  /* 0x000000ffff39a224 */ /* 0x000fe200078e0a39 */
[----:B------:R-:W-:Y:S01]  /*1ef0*/  ISETP.GT.U32.AND P2, PT, R4, R73, PT ;  /* 0x000000490400720c */ /* 0x000fe20003f44070 */
[--C-:B------:R-:W-:Y:S01]  /*1f00*/  @!P6 IMAD.IADD R59, R59, 0x1, -R4.reuse ;  /* 0x000000013b3be824 */ /* 0x100fe200078e0a04 */
[----:B------:R-:W-:Y:S01]  /*1f10*/  ISETP.GE.AND P6, PT, R22, RZ, PT ;  /* 0x000000ff1600720c */ /* 0x000fe20003fc6270 */
[----:B------:R-:W-:Y:S01]  /*1f20*/  @!P1 IMAD.IADD R67, R67, 0x1, -R4 ;  /* 0x0000000143439824 */ /* 0x000fe200078e0a04 */
[----:B------:R-:W-:Y:S01]  /*1f30*/  ISETP.GE.AND P1, PT, R20, RZ, PT ;  /* 0x000000ff1400720c */ /* 0x000fe20003f26270 */
[----:B------:R-:W-:-:S02]  /*1f40*/  @!P0 IMAD.MOV R53, RZ, RZ, -R53 ;  /* 0x000000ffff358224 */ /* 0x000fc400078e0a35 */
[--C-:B------:R-:W-:Y:S01]  /*1f50*/  @!P3 IMAD.IADD R71, R71, 0x1, -R4.reuse ;  /* 0x000000014747b824 */ /* 0x100fe200078e0a04 */
[----:B------:R-:W-:Y:S01]  /*1f60*/  ISETP.GE.AND P3, PT, R30, RZ, PT ;  /* 0x000000ff1e00720c */ /* 0x000fe20003f66270 */
[--C-:B------:R-:W-:Y:S01]  /*1f70*/  @!P5 IMAD.IADD R65, R65, 0x1, -R4.reuse ;  /* 0x000000014141d824 */ /* 0x100fe200078e0a04 */
[----:B------:R-:W-:Y:S01]  /*1f80*/  ISETP.GT.U32.AND P0, PT, R4, R67, PT ;  /* 0x000000430400720c */ /* 0x000fe20003f04070 */
[----:B-1----:R-:W-:Y:S01]  /*1f90*/  IMAD R95, R44, 0x18, RZ ;  /* 0x000000182c5f7824 */ /* 0x002fe200078e02ff */
[----:B------:R-:W-:Y:S01]  /*1fa0*/  ISETP.GE.AND P5, PT, R34, RZ, PT ;  /* 0x000000ff2200720c */ /* 0x000fe20003fa6270 */
[----:B------:R-:W-:Y:S01]  /*1fb0*/  @!P4 IMAD.MOV R65, RZ, RZ, -R65 ;  /* 0x000000ffff41c224 */ /* 0x000fe200078e0a41 */
[----:B------:R-:W-:Y:S01]  /*1fc0*/  ISETP.GE.AND P4, PT, R3, RZ, PT ;  /* 0x000000ff0300720c */ /* 0x000fe20003f86270 */
[--C-:B------:R-:W-:Y:S01]  /*1fd0*/  @!P2 IMAD.IADD R73, R73, 0x1, -R4.reuse ;  /* 0x000000014949a824 */ /* 0x100fe200078e0a04 */
[----:B------:R-:W-:Y:S01]  /*1fe0*/  ISETP.NE.AND P2, PT, R60, RZ, PT ;  /* 0x000000ff3c00720c */ /* 0x000fe20003f45270 */
[----:B------:R-:W-:Y:S01]  /*1ff0*/  @!P6 IMAD.MOV R49, RZ, RZ, -R49 ;  /* 0x000000ffff31e224 */ /* 0x000fe200078e0a31 */
[C---:B------:R-:W-:Y:S01]  /*2000*/  ISETP.GT.U32.AND P6, PT, R4.reuse, R71, PT ;  /* 0x000000470400720c */ /* 0x040fe20003fc4070 */
[----:B------:R-:W-:Y:S01]  /*2010*/  @!P1 IMAD.MOV R55, RZ, RZ, -R55 ;  /* 0x000000ffff379224 */ /* 0x000fe200078e0a37 */
[----:B------:R-:W-:Y:S01]  /*2020*/  ISETP.GT.U32.AND P1, PT, R4, R69, PT ;  /* 0x000000450400720c */ /* 0x000fe20003f24070 */
[----:B------:R-:W-:Y:S01]  /*2030*/  @!P3 IMAD.MOV R59, RZ, RZ, -R59 ;  /* 0x000000ffff3bb224 */ /* 0x000fe200078e0a3b */
[----:B------:R-:W-:Y:S01]  /*2040*/  ISETP.GE.AND P3, PT, R32, RZ, PT ;  /* 0x000000ff2000720c */ /* 0x000fe20003f66270 */
[--C-:B------:R-:W-:Y:S01]  /*2050*/  @!P0 IMAD.IADD R67, R67, 0x1, -R4.reuse ;  /* 0x0000000143438824 */ /* 0x100fe200078e0a04 */
[----:B------:R-:W-:Y:S01]  /*2060*/  ISETP.GE.AND P0, PT, R36, RZ, PT ;  /* 0x000000ff2400720c */ /* 0x000fe20003f06270 */
[----:B------:R-:W-:Y:S01]  /*2070*/  IMAD R101, R44, 0x1c, RZ ;  /* 0x0000001c2c657824 */ /* 0x000fe200078e02ff */
[----:B--2---:R-:W-:Y:S01]  /*2080*/  R2UR UR20, R6 ;  /* 0x00000000061472ca */ /* 0x004fe200000e0000 */
[----:B------:R-:W-:Y:S01]  /*2090*/  @!P4 IMAD.MOV R177, RZ, RZ, -R177 ;  /* 0x000000ffffb1c224 */ /* 0x000fe200078e0ab1 */
[----:B------:R-:W-:Y:S01]  /*20a0*/  ISETP.GE.U32.AND P4, PT, R5, 0x7fffffdf, PT ;  /* 0x7fffffdf0500780c */ /* 0x000fe20003f86070 */
[----:B------:R-:W-:Y:S01]  /*20b0*/  @!P5 IMAD.MOV R67, RZ, RZ, -R67 ;  /* 0x000000ffff43d224 */ /* 0x000fe200078e0a43 */
[----:B------:R-:W-:Y:S01]  /*20c0*/  @!P2 LOP3.LUT R177, RZ, R60, RZ, 0x33, !PT ;  /* 0x0000003cffb1a212 */ /* 0x000fe200078e33ff */
[--C-:B------:R-:W-:Y:S01]  /*20d0*/  @!P6 IMAD.IADD R71, R71, 0x1, -R4.reuse ;  /* 0x000000014747e824 */ /* 0x100fe200078e0a04 */
[----:B------:R-:W-:Y:S01]  /*20e0*/  ISETP.GE.AND P6, PT, R16, RZ, PT ;  /* 0x000000ff1000720c */ /* 0x000fe20003fc6270 */
[----:B------:R-:W-:Y:S01]  /*20f0*/  @!P1 IMAD.IADD R69, R69, 0x1, -R4 ;  /* 0x0000000145459824 */ /* 0x000fe200078e0a04 */
[----:B------:R-:W-:Y:S01]  /*2100*/  LOP3.LUT R4, RZ, R61, RZ, 0x33, !PT ;  /* 0x0000003dff047212 */ /* 0x000fe200078e33ff */
[----:B----4-:R-:W-:Y:S01]  /*2110*/  IMAD R177, R177, UR4, RZ ;  /* 0x00000004b1b17c24 */ /* 0x010fe2000f8e02ff */
[----:B------:R-:W-:Y:S01]  /*2120*/  ISETP.GE.AND P1, PT, R38, RZ, PT ;  /* 0x000000ff2600720c */ /* 0x000fe20003f26270 */
[----:B------:R-:W-:Y:S01]  /*2130*/  @!P3 IMAD.MOV R63, RZ, RZ, -R63 ;  /* 0x000000ffff3fb224 */ /* 0x000fe200078e0a3f */
[----:B------:R-:W-:Y:S01]  /*2140*/  ISETP.NE.AND P3, PT, R61, RZ, PT ;  /* 0x000000ff3d00720c */ /* 0x000fe20003f65270 */
[C---:B------:R-:W-:Y:S01]  /*2150*/  IMAD.SHL.U32 R36, R177.reuse, 0x4, RZ ;  /* 0x00000004b1247824 */ /* 0x040fe200078e00ff */
[----:B------:R-:W-:Y:S01]  /*2160*/  USHF.L.U32 UR4, UR8, 0x15, URZ ;  /* 0x0000001508047899 */ /* 0x000fe200080006ff */
[----:B------:R-:W-:Y:S01]  /*2170*/  IMAD.SHL.U32 R5, R44, 0x2, RZ ;  /* 0x000000022c057824 */ /* 0x000fe200078e00ff */
[----:B------:R-:W-:Y:S01]  /*2180*/  SEL R194, R4, R23, !P3 ;  /* 0x0000001704c27207 */ /* 0x000fe20005800000 */
[----:B------:R-:W-:Y:S01]  /*2190*/  IMAD R23, R44, 0xc, RZ ;  /* 0x0000000c2c177824 */ /* 0x000fe200078e02ff */
[----:B-----5:R-:W-:Y:S01]  /*21a0*/  IADD3 R46, P5, PT, R36, UR12, RZ ;  /* 0x0000000c242e7c10 */ /* 0x020fe2000ffbe0ff */
[----:B------:R-:W-:Y:S01]  /*21b0*/  @!P6 IMAD.MOV R73, RZ, RZ, -R73 ;  /* 0x000000ffff49e224 */ /* 0x000fe200078e0a49 */
[----:B------:R-:W-:Y:S01]  /*21c0*/  SEL R178, R4, R7, !P3 ;  /* 0x0000000704b27207 */ /* 0x000fe20005800000 */
[----:B------:R-:W-:Y:S01]  /*21d0*/  IMAD R7, R44, 0x3, RZ ;  /* 0x000000032c077824 */ /* 0x000fe200078e02ff */
[----:B------:R-:W-:Y:S01]  /*21e0*/  SEL R210, R4, R41, !P3 ;  /* 0x0000002904d27207 */ /* 0x000fe20005800000 */
[----:B------:R-:W-:Y:S01]  /*21f0*/  IMAD R41, R44, 0x14, RZ ;  /* 0x000000142c297824 */ /* 0x000fe200078e02ff */
[----:B------:R-:W-:Y:S01]  /*2200*/  SEL R214, R4, R47, !P3 ;  /* 0x0000002f04d67207 */ /* 0x000fe20005800000 */
[----:B------:R-:W-:Y:S01]  /*2210*/  @!P0 IMAD.MOV R69, RZ, RZ, -R69 ;  /* 0x000000ffff458224 */ /* 0x000fe200078e0a45 */
[----:B------:R-:W-:Y:S01]  /*2220*/  LEA.HI.X.SX32 R47, R177, UR13, 0x2, P5 ;  /* 0x0000000db12f7c11 */ /* 0x000fe2000a8f16ff */
[----:B------:R-:W-:Y:S01]  /*2230*/  @!P1 IMAD.MOV R71, RZ, RZ, -R71 ;  /* 0x000000ffff479224 */ /* 0x000fe200078e0a47 */
[CC--:B------:R-:W-:Y:S01]  /*2240*/  LEA R50, P6, R44.reuse, R46.reuse, 0x3 ;  /* 0x0000002e2c327211 */ /* 0x0c0fe200078c18ff */
[C---:B------:R-:W-:Y:S01]  /*2250*/  IMAD R77, R44.reuse, 0x3c, RZ ;  /* 0x0000003c2c4d7824 */ /* 0x040fe200078e02ff */
[-C--:B------:R-:W-:Y:S01]  /*2260*/  IADD3 R52, P5, PT, R23, R46.reuse, RZ ;  /* 0x0000002e17347210 */ /* 0x080fe20007fbe0ff */
[----:B------:R-:W-:Y:S01]  /*2270*/  IMAD R81, R44, 0x44, RZ ;  /* 0x000000442c517824 */ /* 0x000fe200078e02ff */
[----:B------:R-:W-:Y:S01]  /*2280*/  SEL R180, R4, R9, !P3 ;  /* 0x0000000904b47207 */ /* 0x000fe20005800000 */
[----:B------:R-:W-:Y:S01]  /*2290*/  IMAD R9, R44, 0x5, RZ ;  /* 0x000000052c097824 */ /* 0x000fe200078e02ff */
[----:B------:R-:W-:Y:S01]  /*22a0*/  SEL R218, R4, R51, !P3 ;  /* 0x0000003304da7207 */ /* 0x000fe20005800000 */
[----:B------:R-:W-:Y:S01]  /*22b0*/  IMAD R83, R44, 0x48, RZ ;  /* 0x000000482c537824 */ /* 0x000fe200078e02ff */
[----:B------:R-:W-:Y:S01]  /*22c0*/  SEL R182, R4, R11, !P3 ;  /* 0x0000000b04b67207 */ /* 0x000fe20005800000 */
[----:B------:R-:W-:Y:S01]  /*22d0*/  IMAD R11, R44, 0x6, RZ ;  /* 0x000000062c0b7824 */ /* 0x000fe200078e02ff */
[----:B------:R-:W-:Y:S01]  /*22e0*/  SEL R220, R4, R53, !P3 ;  /* 0x0000003504dc7207 */ /* 0x000fe20005800000 */
[C---:B------:R-:W-:Y:S01]  /*22f0*/  IMAD R85, R44.reuse, 0x4c, RZ ;  /* 0x0000004c2c557824 */ /* 0x040fe200078e02ff */
[-C--:B------:R-:W-:Y:S01]  /*2300*/  LEA.HI.X.SX32 R51, R5, R47.reuse, 0x2, P6 ;  /* 0x0000002f05337211 */ /* 0x080fe200030f16ff */
[C---:B------:R-:W-:Y:S01]  /*2310*/  IMAD R87, R44.reuse, 0x50, RZ ;  /* 0x000000502c577824 */ /* 0x040fe200078e02ff */
[-C--:B------:R-:W-:Y:S01]  /*2320*/  IADD3 R56, P6, PT, R41, R46.reuse, RZ ;  /* 0x0000002e29387210 */ /* 0x080fe20007fde0ff */
[C---:B------:R-:W-:Y:S01]  /*2330*/  IMAD R89, R44.reuse, 0x54, RZ ;  /* 0x000000542c597824 */ /* 0x040fe200078e02ff */
[----:B------:R-:W-:Y:S01]  /*2340*/  LEA.HI.X.SX32 R53, R7, R47, 0x2, P5 ;  /* 0x0000002f07357211 */ /* 0x000fe200028f16ff */
        /* <DEDUP_REMOVED lines=8> */
[----:B------:R-:W-:Y:S01]  /*23d0*/  IMAD.SHL.U32 R15, R44, 0x8, RZ ;  /* 0x000000082c0f7824 */ /* 0x000fe200078e00ff */
[----:B------:R-:W-:Y:S01]  /*23e0*/  SEL R226, R4, R59, !P3 ;  /* 0x0000003b04e27207 */ /* 0x000fe20005800000 */
[----:B------:R-:W-:Y:S01]  /*23f0*/  IMAD R103, R44, 0x64, RZ ;  /* 0x000000642c677824 */ /* 0x000fe200078e02ff */
[----:B------:R-:W-:Y:S01]  /*2400*/  SEL R230, R4, R65, !P3 ;  /* 0x0000004104e67207 */ /* 0x000fe20005800000 */
[C---:B------:R-:W-:Y:S01]  /*2410*/  IMAD R65, R44.reuse, 0x24, RZ ;  /* 0x000000242c417824 */ /* 0x040fe200078e02ff */
[----:B------:R-:W-:Y:S01]  /*2420*/  LEA.HI.X.SX32 R57, R9, R47, 0x2, P6 ;  /* 0x0000002f09397211 */ /* 0x000fe200030f16ff */
[----:B------:R-:W-:Y:S01]  /*2430*/  IMAD R97, R44, 0x19, RZ ;  /* 0x000000192c617824 */ /* 0x000fe200078e02ff */
[----:B------:R-:W-:Y:S01]  /*2440*/  SEL R232, R4, R67, !P3 ;  /* 0x0000004304e87207 */ /* 0x000fe20005800000 */
[C---:B------:R-:W-:Y:S01]  /*2450*/  IMAD R67, R44.reuse, 0x28, RZ ;  /* 0x000000282c437824 */ /* 0x040fe200078e02ff */
[-C--:B------:R-:W-:Y:S01]  /*2460*/  IADD3 R60, P6, PT, R101, R46.reuse, RZ ;  /* 0x0000002e653c7210 */ /* 0x080fe20007fde0ff */
[C---:B------:R-:W-:Y:S01]  /*2470*/  IMAD R5, R44.reuse, 0x1a, RZ ;  /* 0x0000001a2c057824 */ /* 0x040fe200078e02ff */
[----:B------:R-:W-:Y:S01]  /*2480*/  LEA.HI.X.SX32 R59, R11, R47, 0x2, P5 ;  /* 0x0000002f0b3b7211 */ /* 0x000fe200028f16ff */
[C---:B------:R-:W-:Y:S01]  /*2490*/  IMAD R11, R44.reuse, 0x68, RZ ;  /* 0x000000682c0b7824 */ /* 0x040fe200078e02ff */
[-C--:B------:R-:W-:Y:S01]  /*24a0*/  LEA R62, P5, R44, R46.reuse, 0x5 ;  /* 0x0000002e2c3e7211 */ /* 0x080fe200078a28ff */
[----:B------:R-:W-:Y:S01]  /*24b0*/  VIADD R6, R174, 0xfffffffd ;  /* 0xfffffffdae067836 */ /* 0x000fe20000000000 */
        /* <DEDUP_REMOVED lines=15> */
[----:B------:R-:W-:Y:S01]  /*25b0*/  IMAD R15, R44, 0x6c, RZ ;  /* 0x0000006c2c0f7824 */ /* 0x000fe200078e02ff */
[-C--:B------:R-:W-:Y:S01]  /*25c0*/  IADD3 R66, P5, PT, R67, R46.reuse, RZ ;  /* 0x0000002e43427210 */ /* 0x080fe20007fbe0ff */
[----:B------:R-:W-:Y:S01]  /*25d0*/  UIADD3 UR12, UPT, UPT, UR10, 0x24000, URZ ;  /* 0x000240000a0c7890 */ /* 0x000fe2000fffe0ff */
        /* <DEDUP_REMOVED lines=9> */
[----:B------:R-:W-:Y:S01]  /*2670*/  ULOP3.LUT UR4, UR4, 0x600000, URZ, 0xc0, !UPT ;  /* 0x0060000004047892 */ /* 0x000fe2000f8ec0ff */
[----:B------:R-:W-:Y:S01]  /*2680*/  LEA.HI.X.SX32 R67, R19, R47, 0x2, P5 ;  /* 0x0000002f13437211 */ /* 0x000fe200028f16ff */
[----:B------:R-:W-:Y:S01]  /*2690*/  IMAD R19, R44, 0x74, RZ ;  /* 0x000000742c137824 */ /* 0x000fe200078e02ff */
[----:B------:R-:W-:-:S02]  /*26a0*/  IADD3 R70, P5, PT, R71, R46, RZ ;  /* 0x0000002e47467210 */ /* 0x000fc40007fbe0ff */
[----:B------:R-:W-:Y:S01]  /*26b0*/  SEL R196, R4, R25, !P3 ;  /* 0x0000001904c47207 */ /* 0x000fe20005800000 */
[----:B------:R-:W-:Y:S01]  /*26c0*/  IMAD R25, R44, 0xd, RZ ;  /* 0x0000000d2c197824 */ /* 0x000fe200078e02ff */
[----:B------:R-:W-:Y:S01]  /*26d0*/  SEL R198, R4, R27, !P3 ;  /* 0x0000001b04c67207 */ /* 0x000fe20005800000 */
[C---:B------:R-:W-:Y:S01]  /*26e0*/  IMAD R27, R44.reuse, 0xe, RZ ;  /* 0x0000000e2c1b7824 */ /* 0x040fe200078e02ff */
[-C--:B------:R-:W-:Y:S01]  /*26f0*/  LEA.HI.X.SX32 R69, R21, R47.reuse, 0x2, P6 ;  /* 0x0000002f15457211 */ /* 0x080fe200030f16ff */
[C---:B------:R-:W-:Y:S01]  /*2700*/  IMAD R21, R44.reuse, 0x78, RZ ;  /* 0x000000782c157824 */ /* 0x040fe200078e02ff */
[-C--:B------:R-:W-:Y:S02]  /*2710*/  IADD3 R72, P6, PT, R73, R46.reuse, RZ ;  /* 0x0000002e49487210 */ /* 0x080fe40007fde0ff */
[----:B------:R-:W-:Y:S01]  /*2720*/  LEA.HI.X.SX32 R71, R23, R47, 0x2, P5 ;  /* 0x0000002f17477211 */ /* 0x000fe200028f16ff */
[----:B------:R-:W-:Y:S01]  /*2730*/  IMAD R23, R44, 0x7c, RZ ;  /* 0x0000007c2c177824 */ /* 0x000fe200078e02ff */
[----:B------:R-:W-:-:S02]  /*2740*/  IADD3 R74, P5, PT, R75, R46, RZ ;  /* 0x0000002e4b4a7210 */ /* 0x000fc40007fbe0ff */
[----:B------:R-:W-:Y:S01]  /*2750*/  SEL R200, R4, R29, !P3 ;  /* 0x0000001d04c87207 */ /* 0x000fe20005800000 */
[----:B------:R-:W-:Y:S01]  /*2760*/  IMAD R29, R44, 0xf, RZ ;  /* 0x0000000f2c1d7824 */ /* 0x000fe200078e02ff */
[----:B------:R-:W-:Y:S01]  /*2770*/  SEL R202, R4, R31, !P3 ;  /* 0x0000001f04ca7207 */ /* 0x000fe20005800000 */
[C---:B------:R-:W-:Y:S01]  /*2780*/  IMAD.SHL.U32 R31, R44.reuse, 0x10, RZ ;  /* 0x000000102c1f7824 */ /* 0x040fe200078e00ff */
[-C--:B------:R-:W-:Y:S02]  /*2790*/  LEA.HI.X.SX32 R73, R25, R47.reuse, 0x2, P6 ;  /* 0x0000002f19497211 */ /* 0x080fe400030f16ff */
[-C--:B------:R-:W-:Y:S02]  /*27a0*/  IADD3 R76, P6, PT, R77, R46.reuse, RZ ;  /* 0x0000002e4d4c7210 */ /* 0x080fe40007fde0ff */
[----:B------:R-:W-:Y:S02]  /*27b0*/  LEA.HI.X.SX32 R75, R27, R47, 0x2, P5 ;  /* 0x0000002f1b4b7211 */ /* 0x000fe400028f16ff */
[----:B------:R-:W-:-:S02]  /*27c0*/  LEA R78, P5, R44, R46, 0x6 ;  /* 0x0000002e2c4e7211 */ /* 0x000fc400078a30ff */
[----:B------:R-:W-:Y:S01]  /*27d0*/  SEL R204, R4, R33, !P3 ;  /* 0x0000002104cc7207 */ /* 0x000fe20005800000 */
[----:B------:R-:W-:Y:S01]  /*27e0*/  IMAD R33, R44, 0x11, RZ ;  /* 0x000000112c217824 */ /* 0x000fe200078e02ff */
[----:B------:R-:W-:Y:S01]  /*27f0*/  SEL R206, R4, R35, !P3 ;  /* 0x0000002304ce7207 */ /* 0x000fe20005800000 */
[----:B------:R-:W-:Y:S01]  /*2800*/  IMAD R35, R44, 0x12, RZ ;  /* 0x000000122c237824 */ /* 0x000fe200078e02ff */
[-C--:B------:R-:W-:Y:S02]  /*2810*/  LEA.HI.X.SX32 R77, R29, R47.reuse, 0x2, P6 ;  /* 0x0000002f1d4d7211 */ /* 0x080fe400030f16ff */
[-C--:B------:R-:W-:Y:S02]  /*2820*/  IADD3 R80, P6, PT, R81, R46.reuse, RZ ;  /* 0x0000002e51507210 */ /* 0x080fe40007fde0ff */
[----:B------:R-:W-:Y:S02]  /*2830*/  LEA.HI.X.SX32 R79, R31, R47, 0x2, P5 ;  /* 0x0000002f1f4f7211 */ /* 0x000fe400028f16ff */
[----:B------:R-:W-:-:S02]  /*2840*/  IADD3 R82, P5, PT, R83, R46, RZ ;  /* 0x0000002e53527210 */ /* 0x000fc40007fbe0ff */
[----:B------:R-:W-:Y:S01]  /*2850*/  SEL R208, R4, R37, !P3 ;  /* 0x0000002504d07207 */ /* 0x000fe20005800000 */
[----:B------:R-:W-:Y:S01]  /*2860*/  IMAD R37, R44, 0x13, RZ ;  /* 0x000000132c257824 */ /* 0x000fe200078e02ff */
[-C--:B------:R-:W-:Y:S02]  /*2870*/  LEA.HI.X.SX32 R81, R33, R47.reuse, 0x2, P6 ;  /* 0x0000002f21517211 */ /* 0x080fe400030f16ff */
[-C--:B------:R-:W-:Y:S02]  /*2880*/  IADD3 R84, P6, PT, R85, R46.reuse, RZ ;  /* 0x0000002e55547210 */ /* 0x080fe40007fde0ff */
[----:B------:R-:W-:Y:S02]  /*2890*/  LEA.HI.X.SX32 R83, R35, R47, 0x2, P5 ;  /* 0x0000002f23537211 */ /* 0x000fe400028f16ff */
[-C--:B------:R-:W-:Y:S02]  /*28a0*/  IADD3 R86, P5, PT, R87, R46.reuse, RZ ;  /* 0x0000002e57567210 */ /* 0x080fe40007fbe0ff */
[----:B------:R-:W-:Y:S01]  /*28b0*/  SEL R212, R4, R43, !P3 ;  /* 0x0000002b04d47207 */ /* 0x000fe20005800000 */
[----:B------:R-:W-:Y:S01]  /*28c0*/  IMAD R43, R44, 0x15, RZ ;  /* 0x000000152c2b7824 */ /* 0x000fe200078e02ff */
[----:B------:R-:W-:Y:S01]  /*28d0*/  SEL R216, R4, R49, !P3 ;  /* 0x0000003104d87207 */ /* 0x000fe20005800000 */
[----:B------:R-:W-:Y:S01]  /*28e0*/  IMAD R49, R44, 0x16, RZ ;  /* 0x000000162c317824 */ /* 0x000fe200078e02ff */
[----:B------:R-:W-:Y:S01]  /*28f0*/  LEA.HI.X.SX32 R85, R37, R47, 0x2, P6 ;  /* 0x0000002f25557211 */ /* 0x000fe200030f16ff */
[----:B------:R-:W-:Y:S01]  /*2900*/  IMAD.SHL.U32 R37, R2, 0x4, RZ ;  /* 0x0000000402257824 */ /* 0x000fe200078e00ff */
[----:B------:R-:W-:Y:S01]  /*2910*/  BAR.SYNC.DEFER_BLOCKING 0x0 ;  /* 0x0000000000007b1d */ /* 0x000fe20000010000 */
[----:B------:R-:W-:-:S02]  /*2920*/  IADD3 R88, P6, PT, R89, R46, RZ ;  /* 0x0000002e59587210 */ /* 0x000fc40007fde0ff */
[----:B------:R-:W-:Y:S02]  /*2930*/  LEA.HI.X.SX32 R87, R41, R47, 0x2, P5 ;  /* 0x0000002f29577211 */ /* 0x000fe400028f16ff */
[-C--:B------:R-:W-:Y:S02]  /*2940*/  IADD3 R90, P5, PT, R91, R46.reuse, RZ ;  /* 0x0000002e5b5a7210 */ /* 0x080fe40007fbe0ff */
[----:B------:R-:W-:Y:S01]  /*2950*/  SEL R222, R4, R55, !P3 ;  /* 0x0000003704de7207 */ /* 0x000fe20005800000 */
[----:B------:R-:W-:Y:S01]  /*2960*/  IMAD R55, R44, 0x17, RZ ;  /* 0x000000172c377824 */ /* 0x000fe200078e02ff */
[-C--:B------:R-:W-:Y:S01]  /*2970*/  LEA.HI.X.SX32 R89, R43, R47.reuse, 0x2, P6 ;  /* 0x0000002f2b597211 */ /* 0x080fe200030f16ff */
[----:B------:R-:W-:Y:S01]  /*2980*/  VIADD R4, R174, 0xffffffff ;  /* 0xffffffffae047836 */ /* 0x000fe20000000000 */
[-C--:B------:R-:W-:Y:S02]  /*2990*/  IADD3 R92, P6, PT, R93, R46.reuse, RZ ;  /* 0x0000002e5d5c7210 */ /* 0x080fe40007fde0ff */
[----:B------:R-:W-:Y:S01]  /*29a0*/  LEA.HI.X.SX32 R91, R49, R47, 0x2, P5 ;  /* 0x0000002f315b7211 */ /* 0x000fe200028f16ff */
[----:B------:R-:W-:Y:S01]  /*29b0*/  IMAD.SHL.U32 R49, R44, 0x4, RZ ;  /* 0x000000042c317824 */ /* 0x000fe200078e00ff */
[----:B------:R-:W-:-:S02]  /*29c0*/  IADD3 R94, P5, PT, R99, R46, RZ ;  /* 0x0000002e635e7210 */ /* 0x000fc40007fbe0ff */
[-C--:B------:R-:W-:Y:S02]  /*29d0*/  LEA.HI.X.SX32 R93, R55, R47.reuse, 0x2, P6 ;  /* 0x0000002f375d7211 */ /* 0x080fe400030f16ff */
[-C--:B------:R-:W-:Y:S02]  /*29e0*/  IADD3 R98, P6, PT, R103, R46.reuse, RZ ;  /* 0x0000002e67627210 */ /* 0x080fe40007fde0ff */
[-C--:B------:R-:W-:Y:S02]  /*29f0*/  LEA.HI.X.SX32 R95, R95, R47.reuse, 0x2, P5 ;  /* 0x0000002f5f5f7211 */ /* 0x080fe400028f16ff */
[-C--:B------:R-:W-:Y:S02]  /*2a00*/  IADD3 R96, P5, PT, R11, R46.reuse, RZ ;  /* 0x0000002e0b607210 */ /* 0x080fe40007fbe0ff */
[-C--:B------:R-:W-:Y:S02]  /*2a10*/  LEA.HI.X.SX32 R99, R97, R47.reuse, 0x2, P6 ;  /* 0x0000002f61637211 */ /* 0x080fe400030f16ff */
[----:B------:R-:W-:Y:S01]  /*2a20*/  LEA.HI.X.SX32 R97, R5, R47, 0x2, P5 ;  /* 0x0000002f05617211 */ /* 0x000fe200028f16ff */
[----:B------:R-:W-:Y:S01]  /*2a30*/  IMAD R5, R44, 0x1f, RZ ;  /* 0x0000001f2c057824 */ /* 0x000fe200078e02ff */
[----:B------:R-:W-:-:S02]  /*2a40*/  IADD3 R42, P6, PT, R15, R46, RZ ;  /* 0x0000002e0f2a7210 */ /* 0x000fc40007fde0ff */
[----:B------:R-:W-:Y:S02]  /*2a50*/  IADD3 R10, P5, PT, R17, R46, RZ ;  /* 0x0000002e110a7210 */ /* 0x000fe40007fbe0ff */
[----:B------:R-:W-:Y:S02]  /*2a60*/  ISETP.GE.U32.AND P3, PT, R4, 0x7fffffe0, PT ;  /* 0x7fffffe00400780c */ /* 0x000fe40003f66070 */
[----:B------:R-:W-:Y:S02]  /*2a70*/  ISETP.GE.U32.AND P2, PT, R6, 0x7fffffde, PT ;  /* 0x7fffffde0600780c */ /* 0x000fe40003f46070 */
[-C--:B------:R-:W-:Y:S02]  /*2a80*/  LEA.HI.X.SX32 R43, R7, R47.reuse, 0x2, P6 ;  /* 0x0000002f072b7211 */ /* 0x080fe400030f16ff */
[----:B------:R-:W-:Y:S02]  /*2a90*/  LEA.HI.X.SX32 R11, R101, R47, 0x2, P5 ;  /* 0x0000002f650b7211 */ /* 0x000fe400028f16ff */
[----:B------:R-:W-:-:S02]  /*2aa0*/  LOP3.LUT R4, R39, 0x60, RZ, 0xc0, !PT ;  /* 0x0000006027047812 */ /* 0x000fc400078ec0ff */
[-C--:B------:R-:W-:Y:S02]  /*2ab0*/  IADD3 R8, P6, PT, R19, R46.reuse, RZ ;  /* 0x0000002e13087210 */ /* 0x080fe40007fde0ff */
[----:B------:R-:W-:Y:S02]  /*2ac0*/  IADD3 R6, P5, PT, R21, R46, RZ ;  /* 0x0000002e15067210 */ /* 0x000fe40007fbe0ff */
[----:B------:R-:W-:Y:S02]  /*2ad0*/  SHF.R.U32.HI R12, RZ, 0x1, R4 ;  /* 0x00000001ff0c7819 */ /* 0x000fe40000011604 */
[C---:B------:R-:W-:Y:S01]  /*2ae0*/  ISETP.GE.AND P1, PT, R175.reuse, R174, PT ;  /* 0x000000aeaf00720c */ /* 0x040fe20003f26270 */
[----:B------:R-:W-:Y:S01]  /*2af0*/  IMAD R175, R175, R45, RZ ;  /* 0x0000002dafaf7224 */ /* 0x000fe200078e02ff */
[-C--:B------:R-:W-:Y:S02]  /*2b00*/  LEA.HI.X.SX32 R9, R9, R47.reuse, 0x2, P6 ;  /* 0x0000002f09097211 */ /* 0x080fe400030f16ff */
[----:B------:R-:W-:-:S02]  /*2b10*/  LEA.HI.X.SX32 R7, R13, R47, 0x2, P5 ;  /* 0x0000002f0d077211 */ /* 0x000fc400028f16ff */
[----:B------:R-:W-:Y:S02]  /*2b20*/  ISETP.GT.AND P6, PT, R176, 0x1f, PT ;  /* 0x0000001fb000780c */ /* 0x000fe40003fc4270 */
[----:B------:R-:W-:Y:S02]  /*2b30*/  IADD3 R4, P5, PT, R23, R46, RZ ;  /* 0x0000002e17047210 */ /* 0x000fe40007fbe0ff */
[----:B------:R-:W-:Y:S02]  /*2b40*/  SEL R13, RZ, 0x4, !P6 ;  /* 0x00000004ff0d7807 */ /* 0x000fe40007000000 */
[----:B------:R-:W-:Y:S02]  /*2b50*/  LEA.HI.X.SX32 R5, R5, R47, 0x2, P5 ;  /* 0x0000002f05057211 */ /* 0x000fe400028f16ff */
[----:B------:R-:W-:Y:S02]  /*2b60*/  LEA R165, P5, R175, UR14, 0x2 ;  /* 0x0000000eafa57c11 */ /* 0x000fe4000f8a10ff */
[----:B------:R-:W-:-:S02]  /*2b70*/  SEL R40, R13, RZ, !P1 ;  /* 0x000000ff0d287207 */ /* 0x000fc40004800000 */
[----:B------:R-:W-:Y:S02]  /*2b80*/  ISETP.NE.U32.AND P0, PT, R2, RZ, PT ;  /* 0x000000ff0200720c */ /* 0x000fe40003f05070 */
[----:B------:R-:W-:Y:S02]  /*2b90*/  LEA R54, P1, R44, R46, 0x4 ;  /* 0x0000002e2c367211 */ /* 0x000fe400078220ff */
[----:B------:R-:W-:Y:S02]  /*2ba0*/  LOP3.LUT R37, R37, R12, RZ, 0x3c, !PT ;  /* 0x0000000c25257212 */ /* 0x000fe400078e3cff */
[----:B------:R-:W-:Y:S01]  /*2bb0*/  LEA.HI.X.SX32 R41, R175, UR15, 0x2, P5 ;  /* 0x0000000faf297c11 */ /* 0x000fe2000a8f16ff */
[----:B------:R-:W-:Y:S08]  /*2bc0*/  BRA.U UP0, `(.L_x_5) ;  /* 0x0000000100187547 */ /* 0x000ff0000b800000 */
[----:B------:R-:W-:Y:S01]  /*2bd0*/  ELECT P5, URZ, PT ;  /* 0x0000000000ff782f */ /* 0x000fe200038a0000 */
[----:B------:R-:W-:Y:S01]  /*2be0*/  IMAD.MOV.U32 R12, RZ, RZ, 0x1 ;  /* 0x00000001ff0c7424 */ /* 0x000fe200078e00ff */
[----:B------:R-:W-:Y:S01]  /*2bf0*/  UMOV UR6, 0x40 ;  /* 0x0000004000067882 */ /* 0x000fe20000000000 */
[----:B------:R-:W-:Y:S01]  /*2c00*/  UVIRTCOUNT.DEALLOC.SMPOOL 0x80 ;  /* 0x000000800000784c */ /* 0x000fe20000000000 */
[----:B------:R-:W-:-:S09]  /*2c10*/  ULEA UR6, UR5, UR6, 0x18 ;  /* 0x0000000605067291 */ /* 0x000fd2000f8ec0ff */
[----:B------:R1:W-:Y:S03]  /*2c20*/  @P5 STS.U8 [UR6], R12 ;  /* 0x0000000cff005988 */ /* 0x0003e60008000006 */
.L_x_5:
[----:B------:R-:W-:Y:S01]  /*2c30*/  UIADD3 UR11, UPT, UPT, UR20, UR4, URZ ;  /* 0x00000004140b7290 */ /* 0x000fe2000fffe0ff */
[C---:B------:R-:W-:Y:S01]  /*2c40*/  LEA.HI.X.SX32 R55, R49.reuse, R47, 0x2, P1 ;  /* 0x0000002f31377211 */ /* 0x040fe200008f16ff */
[----:B------:R-:W-:Y:S01]  /*2c50*/  VOTEU.ALL UP1, P0 ;  /* 0x0000000000ff7886 */ /* 0x000fe20000020000 */
[----:B------:R-:W-:Y:S01]  /*2c60*/  IADD3 R48, P1, PT, R49, R46, RZ ;  /* 0x0000002e31307210 */ /* 0x000fe20007f3e0ff */
[----:B-1----:R-:W-:Y:S01]  /*2c70*/  VIADD R12, R174, 0xfffffffc ;  /* 0xfffffffcae0c7836 */ /* 0x002fe20000000000 */
[----:B------:R-:W-:Y:S01]  /*2c80*/  VOTEU.ALL UP2, P0 ;  /* 0x0000000000ff7886 */ /* 0x000fe20000040000 */
[----:B------:R-:W-:Y:S01]  /*2c90*/  LEA R179, R2, UR10, 0x7 ;  /* 0x0000000a02b37c11 */ /* 0x000fe2000f8e38ff */
[----:B------:R-:W-:Y:S01]  /*2ca0*/  VIADD R13, R174, 0xfffffffa ;  /* 0xfffffffaae0d7836 */ /* 0x000fe20000000000 */
[----:B------:R-:W-:-:S04]  /*2cb0*/  @!UP1 UIADD3 UR14, UPT, UPT, -UR7, 0x100000, URZ ;  /* 0x00100000070e9890 */ /* 0x000fc8000fffe1ff */
[----:B------:R-:W-:Y:S02]  /*2cc0*/  @!UP1 USHF.L.U32 UR15, UR14, 0xb, URZ ;  /* 0x0000000b0e0f9899 */ /* 0x000fe400080006ff */
[----:B------:R-:W-:Y:S01]  /*2cd0*/  @!UP1 USHF.L.U32 UR14, UR14, 0x1, URZ ;  /* 0x000000010e0e9899 */ /* 0x000fe200080006ff */
[----:B------:R-:W-:Y:S01]  /*2ce0*/  STTM.x128 tmem[UR11], RZ ;  /* 0x000000ff000079ed */ /* 0x000fe200083c000b */
[----:B------:R-:W1:Y:S01]  /*2cf0*/  FENCE.VIEW.ASYNC.T ;  /* 0x00000000000073c6 */ /* 0x000e620000000200 */
[----:B------:R-:W-:-:S04]  /*2d00*/  @!UP1 UIADD3 UR4, UPT, UPT, -UR7, 0x100000, URZ ;  /* 0x0010000007049890 */ /* 0x000fc8000fffe1ff */
[----:B------:R-:W-:Y:S02]  /*2d10*/  @!UP1 USHF.L.U32 UR5, UR4, 0xb, URZ ;  /* 0x0000000b04059899 */ /* 0x000fe400080006ff */
[----:B------:R-:W-:Y:S01]  /*2d20*/  @!UP1 USHF.L.U32 UR4, UR4, 0x1, URZ ;  /* 0x0000000104049899 */ /* 0x000fe200080006ff */
[----:B-1----:R-:W-:Y:S01]  /*2d30*/  BAR.SYNC.DEFER_BLOCKING 0x0 ;  /* 0x0000000000007b1d */ /* 0x002fe20000010000 */
[----:B------:R-:W-:Y:S01]  /*2d40*/  LEA.HI.X.SX32 R49, R44, R47, 0x2, P1 ;  /* 0x0000002f2c317211 */ /* 0x000fe200008f16ff */
[----:B------:R-:W-:Y:S01]  /*2d50*/  VIADD R183, R37, UR10 ;  /* 0x0000000a25b77c36 */ /* 0x000fe20008000000 */
[----:B------:R-:W-:Y:S01]  /*2d60*/  ISETP.GE.U32.AND P1, PT, R12, 0x7fffffdd, PT ;  /* 0x7fffffdd0c00780c */ /* 0x000fe20003f26070 */
[C---:B------:R-:W-:Y:S01]  /*2d70*/  VIADD R12, R174.reuse, 0xfffffffb ;  /* 0xfffffffbae0c7836 */ /* 0x040fe20000000000 */
[----:B------:R-:W-:Y:S01]  /*2d80*/  LOP3.LUT R39, R39, 0x1f, RZ, 0xc0, !PT ;  /* 0x0000001f27277812 */ /* 0x000fe200078ec0ff */
[----:B------:R-:W-:Y:S01]  /*2d90*/  VOTEU.ALL UP1, P0 ;  /* 0x0000000000ff7886 */ /* 0x000fe20000020000 */
[C---:B------:R-:W-:Y:S01]  /*2da0*/  VIADD R38, R174.reuse, 0xffffffdc ;  /* 0xffffffdcae267836 */ /* 0x040fe20000000000 */
[----:B------:R-:W-:Y:S01]  /*2db0*/  P2R R34, PR, RZ, 0x40 ;  /* 0x00000040ff227803 */ /* 0x000fe20000000000 */
[----:B------:R-:W-:Y:S01]  /*2dc0*/  VIADD R35, R174, 0xffffffdd ;  /* 0xffffffddae237836 */ /* 0x000fe20000000000 */
[----:B------:R-:W-:Y:S01]  /*2dd0*/  UIADD3 UR21, UPT, UPT, UR20, 0x80, URZ ;  /* 0x0000008014157890 */ /* 0x000fe2000fffe0ff */
[----:B------:R-:W-:-:S02]  /*2de0*/  IMAD.SHL.U32 R181, R44, 0x20, RZ ;  /* 0x000000202cb57824 */ /* 0x000fc400078e00ff */
[----:B------:R-:W-:Y:S02]  /*2df0*/  IMAD.SHL.U32 R187, R45, 0x20, RZ ;  /* 0x000000202dbb7824 */ /* 0x000fe400078e00ff */
[C---:B------:R-:W-:Y:S01]  /*2e00*/  VIADD R100, R174.reuse, 0xffffffa0 ;  /* 0xffffffa0ae647836 */ /* 0x040fe20000000000 */
[----:B------:R-:W-:Y:S01]  /*2e10*/  SHF.R.S32.HI R244, RZ, 0x1f, R181 ;  /* 0x0000001ffff47819 */ /* 0x000fe200000114b5 */
[C---:B------:R-:W-:Y:S01]  /*2e20*/  VIADD R242, R174.reuse, 0xffffff80 ;  /* 0xffffff80aef27836 */ /* 0x040fe20000000000 */
[----:B------:R-:W-:Y:S01]  /*2e30*/  SHF.R.S32.HI R45, RZ, 0x1f, R187 ;  /* 0x0000001fff2d7819 */ /* 0x000fe200000114bb */
[----:B------:R-:W-:Y:S01]  /*2e40*/  VIADD R189, R174, 0xffffff7b ;  /* 0xffffff7baebd7836 */ /* 0x000fe20000000000 */
[----:B------:R-:W1:Y:S02]  /*2e50*/  FENCE.VIEW.ASYNC.S ;  /* 0x00000000000073c6 */ /* 0x000e640000000000 */
[----:B-1----:R-:W1:Y:S02]  /*2e60*/  @!UP1 SYNCS.EXCH.64 URZ, [UR12], UR14 ;  /* 0x0000000e0cff95b2 */ /* 0x002e640008000100 */
[----:B-1----:R-:W-:Y:S06]  /*2e70*/  BAR.SYNC.DEFER_BLOCKING 0x0 ;  /* 0x0000000000007b1d */ /* 0x002fec0000010000 */
[----:B------:R1:W2:Y:S02]  /*2e80*/  @!UP2 SYNCS.EXCH.64 URZ, [UR10+0x24008], UR4 ;  /* 0x024008040affa5b2 */ /* 0x0002a40008000100 */
[----:B------:R-:W-:Y:S01]  /*2e90*/  @!PT LDS RZ, [RZ] ;  /* 0x00000000fffff984 */ /* 0x000fe20000000800 */
[----:B------:R-:W-:Y:S01]  /*2ea0*/  @!PT LDS RZ, [RZ] ;  /* 0x00000000fffff984 */ /* 0x000fe20000000800 */
[----:B------:R-:W-:Y:S01]  /*2eb0*/  @!PT LDS RZ, [RZ] ;  /* 0x00000000fffff984 */ /* 0x000fe20000000800 */
[----:B--2---:R2:W-:Y:S01]  /*2ec0*/  LDGSTS.E [R179+0x14000], desc[UR18][R46.64], !P3 ;  /* 0x140000002eb37fae */ /* 0x0045e2000d9a1012 */
[----:B------:R-:W-:Y:S01]  /*2ed0*/  ISETP.GE.U32.AND P3, PT, R12, 0x7fffffdc, PT ;  /* 0x7fffffdc0c00780c */ /* 0x000fe20003f66070 */
[----:B------:R-:W-:-:S02]  /*2ee0*/  VIADD R12, R174, 0xfffffff9 ;  /* 0xfffffff9ae0c7836 */ /* 0x000fc40000000000 */
[----:B------:R3:W-:Y:S01]  /*2ef0*/  LDGSTS.E [R179+0x14004], desc[UR18][R48.64], !P4 ;  /* 0x1400400030b37fae */ /* 0x0007e2000e1a1012 */
[----:B------:R-:W-:Y:S01]  /*2f00*/  ISETP.GE.U32.AND P4, PT, R13, 0x7fffffdb, PT ;  /* 0x7fffffdb0d00780c */ /* 0x000fe20003f86070 */
[----:B------:R-:W-:Y:S02]  /*2f10*/  VIADD R13, R174, 0xfffffff8 ;  /* 0xfffffff8ae0d7836 */ /* 0x000fe40000000000 */
[----:B------:R4:W-:Y:S01]  /*2f20*/  LDGSTS.E [R179+0x14008], desc[UR18][R50.64], !P2 ;  /* 0x1400800032b37fae */ /* 0x0009e2000d1a1012 */
[----:B------:R-:W-:Y:S01]  /*2f30*/  ISETP.GE.U32.AND P2, PT, R12, 0x7fffffda, PT ;  /* 0x7fffffda0c00780c */ /* 0x000fe20003f46070 */
[C---:B------:R-:W-:Y:S01]  /*2f40*/  VIADD R12, R174.reuse, 0xfffffff7 ;  /* 0xfffffff7ae0c7836 */ /* 0x040fe20000000000 */
[----:B-1----:R-:W1:Y:S01]  /*2f50*/  LDCU UR4, c[0x0][0x3b0] ;  /* 0x00007600ff0477ac */ /* 0x002e620008000800 */
[----:B------:R5:W-:Y:S01]  /*2f60*/  LDGSTS.E [R179+0x1400c], desc[UR18][R52.64], !P1 ;  /* 0x1400c00034b37fae */ /* 0x000be2000c9a1012 */
[----:B------:R-:W-:Y:S01]  /*2f70*/  ISETP.GE.U32.AND P1, PT, R13, 0x7fffffd9, PT ;  /* 0x7fffffd90d00780c */ /* 0x000fe20003f26070 */
[----:B------:R-:W-:-:S02]  /*2f80*/  VIADD R13, R174, 0xfffffff6 ;  /* 0xfffffff6ae0d7836 */ /* 0x000fc40000000000 */
[----:B------:R1:W-:Y:S01]  /*2f90*/  LDGSTS.E [R179+0x14010], desc[UR18][R54.64], !P3 ;  /* 0x1401000036b37fae */ /* 0x0003e2000d9a1012 */
[----:B------:R-:W-:Y:S01]  /*2fa0*/  ISETP.GE.U32.AND P3, PT, R12, 0x7fffffd8, PT ;  /* 0x7fffffd80c00780c */ /* 0x000fe20003f66070 */
[C---:B------:R-:W-:Y:S02]  /*2fb0*/  VIADD R12, R174.reuse, 0xfffffff5 ;  /* 0xfffffff5ae0c7836 */ /* 0x040fe40000000000 */
[----:B------:R1:W-:Y:S01]  /*2fc0*/  LDGSTS.E [R179+0x14014], desc[UR18][R56.64], !P4 ;  /* 0x1401400038b37fae */ /* 0x0003e2000e1a1012 */
[----:B------:R-:W-:Y:S01]  /*2fd0*/  ISETP.GE.U32.AND P4, PT, R13, 0x7fffffd7, PT ;  /* 0x7fffffd70d00780c */ /* 0x000fe20003f86070 */
[----:B------:R-:W-:Y:S02]  /*2fe0*/  VIADD R13, R174, 0xfffffff4 ;  /* 0xfffffff4ae0d7836 */ /* 0x000fe40000000000 */
[----:B------:R1:W-:Y:S01]  /*2ff0*/  LDGSTS.E [R179+0x14018], desc[UR18][R58.64], !P2 ;  /* 0x140180003ab37fae */ /* 0x0003e2000d1a1012 */
[----:B------:R-:W-:Y:S01]  /*3000*/  ISETP.GE.U32.AND P2, PT, R12, 0x7fffffd6, PT ;  /* 0x7fffffd60c00780c */ /* 0x000fe20003f46070 */
[----:B------:R-:W-:-:S02]  /*3010*/  VIADD R12, R174, 0xfffffff3 ;  /* 0xfffffff3ae0c7836 */ /* 0x000fc40000000000 */
[----:B------:R1:W-:Y:S01]  /*3020*/  LDGSTS.E [R179+0x1401c], desc[UR18][R60.64], !P1 ;  /* 0x1401c0003cb37fae */ /* 0x0003e2000c9a1012 */
[----:B------:R-:W-:Y:S01]  /*3030*/  ISETP.GE.U32.AND P1, PT, R13, 0x7fffffd5, PT ;  /* 0x7fffffd50d00780c */ /* 0x000fe20003f26070 */
[----:B------:R-:W-:Y:S02]  /*3040*/  VIADD R13, R174, 0xfffffff2 ;  /* 0xfffffff2ae0d7836 */ /* 0x000fe40000000000 */
[----:B------:R1:W-:Y:S01]  /*3050*/  LDGSTS.E [R179+0x14020], desc[UR18][R62.64], !P3 ;  /* 0x140200003eb37fae */ /* 0x0003e2000d9a1012 */
[----:B------:R-:W-:Y:S01]  /*3060*/  ISETP.GE.U32.AND P3, PT, R12, 0x7fffffd4, PT ;  /* 0x7fffffd40c00780c */ /* 0x000fe20003f66070 */
[C---:B------:R-:W-:Y:S02]  /*3070*/  VIADD R12, R174.reuse, 0xfffffff1 ;  /* 0xfffffff1ae0c7836 */ /* 0x040fe40000000000 */
        /* <DEDUP_REMOVED lines=53> */
[----:B-1----:R-:W-:Y:S02]  /*33d0*/  IMAD R182, R182, UR4, RZ ;  /* 0x00000004b6b67c24 */ /* 0x002fe4000f8e02ff */
[----:B------:R1:W-:Y:S01]  /*33e0*/  LDGSTS.E [R179+0x1406c], desc[UR18][R42.64], !P1 ;  /* 0x1406c0002ab37fae */ /* 0x0003e2000c9a1012 */
[----:B------:R-:W-:Y:S01]  /*33f0*/  ISETP.GE.U32.AND P1, PT, R13, 0x7fffffc1, PT ;  /* 0x7fffffc10d00780c */ /* 0x000fe20003f26070 */
[----:B------:R-:W-:-:S02]  /*3400*/  IMAD R178, R178, UR4, RZ ;  /* 0x00000004b2b27c24 */ /* 0x000fc4000f8e02ff */
[----:B------:R1:W-:Y:S01]  /*3410*/  LDGSTS.E [R179+0x14070], desc[UR18][R10.64], !P3 ;  /* 0x140700000ab37fae */ /* 0x0003e2000d9a1012 */
[----:B------:R-:W-:Y:S02]  /*3420*/  IMAD R194, R194, UR4, RZ ;  /* 0x00000004c2c27c24 */ /* 0x000fe4000f8e02ff */
[----:B------:R-:W-:Y:S01]  /*3430*/  IMAD R186, R186, UR4, RZ ;  /* 0x00000004baba7c24 */ /* 0x000fe2000f8e02ff */
[----:B------:R1:W-:Y:S01]  /*3440*/  LDGSTS.E [R179+0x14074], desc[UR18][R8.64], !P4 ;  /* 0x1407400008b37fae */ /* 0x0003e2000e1a1012 */
[----:B------:R-:W-:Y:S01]  /*3450*/  IMAD R190, R190, UR4, RZ ;  /* 0x00000004bebe7c24 */ /* 0x000fe2000f8e02ff */
[-C--:B------:R-:W-:Y:S01]  /*3460*/  LEA R112, P5, R178, R165.reuse, 0x2 ;  /* 0x000000a5b2707211 */ /* 0x080fe200078a10ff */
[----:B------:R-:W-:Y:S01]  /*3470*/  IMAD R206, R206, UR4, RZ ;  /* 0x00000004cece7c24 */ /* 0x000fe2000f8e02ff */
[----:B------:R1:W-:Y:S01]  /*3480*/  LDGSTS.E [R179+0x14078], desc[UR18][R6.64], !P2 ;  /* 0x1407800006b37fae */ /* 0x0003e2000d1a1012 */
[----:B------:R-:W-:Y:S01]  /*3490*/  LEA R114, P2, R182, R165, 0x2 ;  /* 0x000000a5b6727211 */ /* 0x000fe200078410ff */
[----:B------:R-:W-:Y:S01]  /*34a0*/  IMAD R198, R198, UR4, RZ ;  /* 0x00000004c6c67c24 */ /* 0x000fe2000f8e02ff */
[-C--:B------:R-:W-:Y:S01]  /*34b0*/  LEA.HI.X.SX32 R113, R178, R41.reuse, 0x2, P5 ;  /* 0x00000029b2717211 */ /* 0x080fe200028f16ff */
[----:B------:R1:W-:Y:S01]  /*34c0*/  LDGSTS.E [R179+0x1407c], desc[UR18][R4.64], !P1 ;  /* 0x1407c00004b37fae */ /* 0x0003e2000c9a1012 */
[----:B------:R-:W-:Y:S01]  /*34d0*/  LEA.HI.X.SX32 R115, R182, R41, 0x2, P2 ;  /* 0x00000029b6737211 */ /* 0x000fe200010f16ff */
[----:B------:R-:W-:Y:S01]  /*34e0*/  IMAD R202, R202, UR4, RZ ;  /* 0x00000004caca7c24 */ /* 0x000fe2000f8e02ff */
[-C--:B------:R-:W-:Y:S01]  /*34f0*/  LEA R120, P2, R194, R165.reuse, 0x2 ;  /* 0x000000a5c2787211 */ /* 0x080fe200078410ff */
[----:B------:R-:W-:Y:S01]  /*3500*/  IMAD R218, R218, UR4, RZ ;  /* 0x00000004dada7c24 */ /* 0x000fe2000f8e02ff */
[-C--:B------:R-:W-:Y:S01]  /*3510*/  LEA R116, P5, R186, R165.reuse, 0x2 ;  /* 0x000000a5ba747211 */ /* 0x080fe200078a10ff */
[----:B------:R-:W-:Y:S01]  /*3520*/  IMAD R210, R210, UR4, RZ ;  /* 0x00000004d2d27c24 */ /* 0x000fe2000f8e02ff */
[----:B------:R-:W-:Y:S01]  /*3530*/  LEA R118, P1, R190, R165, 0x2 ;  /* 0x000000a5be767211 */ /* 0x000fe200078210ff */
[----:B------:R-:W-:Y:S01]  /*3540*/  IMAD R214, R214, UR4, RZ ;  /* 0x00000004d6d67c24 */ /* 0x000fe2000f8e02ff */
[----:B------:R-:W-:Y:S01]  /*3550*/  LEA.HI.X.SX32 R121, R194, R41, 0x2, P2 ;  /* 0x00000029c2797211 */ /* 0x000fe200010f16ff */
[----:B------:R-:W-:Y:S01]  /*3560*/  IMAD R230, R230, UR4, RZ ;  /* 0x00000004e6e67c24 */ /* 0x000fe2000f8e02ff */
[----:B------:R-:W-:Y:S01]  /*3570*/  LEA R126, P2, R206, R165, 0x2 ;  /* 0x000000a5ce7e7211 */ /* 0x000fe200078410ff */
[----:B------:R-:W-:Y:S01]  /*3580*/  IMAD R222, R222, UR4, RZ ;  /* 0x00000004dede7c24 */ /* 0x000fe2000f8e02ff */
[-C--:B------:R-:W-:Y:S01]  /*3590*/  LEA.HI.X.SX32 R117, R186, R41.reuse, 0x2, P5 ;  /* 0x00000029ba757211 */ /* 0x080fe200028f16ff */
[----:B------:R-:W-:Y:S01]  /*35a0*/  IMAD R226, R226, UR4, RZ ;  /* 0x00000004e2e27c24 */ /* 0x000fe2000f8e02ff */
[----:B------:R-:W-:Y:S01]  /*35b0*/  LEA.HI.X.SX32 R119, R190, R41, 0x2, P1 ;  /* 0x00000029be777211 */ /* 0x000fe200008f16ff */
        /* <DEDUP_REMOVED lines=8> */
[----:B------:R-:W-:Y:S01]  /*3640*/  VIADD R12, R174, 0xffffffdf ;  /* 0xffffffdfae0c7836 */ /* 0x000fe20000000000 */
[-C--:B------:R-:W-:Y:S01]  /*3650*/  LEA.HI.X.SX32 R123, R198, R41.reuse, 0x2, P5 ;  /* 0x00000029c67b7211 */ /* 0x080fe200028f16ff */
[----:B------:R-:W-:Y:S01]  /*3660*/  IMAD R184, R184, UR4, RZ ;  /* 0x00000004b8b87c24 */ /* 0x000fe2000f8e02ff */
[----:B------:R-:W-:Y:S01]  /*3670*/  LEA.HI.X.SX32 R125, R202, R41, 0x2, P1 ;  /* 0x00000029ca7d7211 */ /* 0x000fe200008f16ff */
[----:B------:R-:W-:Y:S01]  /*3680*/  IMAD R188, R188, UR4, RZ ;  /* 0x00000004bcbc7c24 */ /* 0x000fe2000f8e02ff */
[-C--:B------:R-:W-:Y:S01]  /*3690*/  LEA R128, P5, R210, R165.reuse, 0x2 ;  /* 0x000000a5d2807211 */ /* 0x080fe200078a10ff */
[----:B------:R-:W-:Y:S01]  /*36a0*/  IMAD R204, R204, UR4, RZ ;  /* 0x00000004cccc7c24 */ /* 0x000fe2000f8e02ff */
[----:B------:R-:W-:Y:S01]  /*36b0*/  LEA R32, P1, R214, R165, 0x2 ;  /* 0x000000a5d6207211 */ /* 0x000fe200078210ff */
[----:B------:R-:W-:Y:S01]  /*36c0*/  VIADD R13, R174, 0xffffffde ;  /* 0xffffffdeae0d7836 */ /* 0x000fe20000000000 */
        /* <DEDUP_REMOVED lines=23> */
[----:B------:R-:W0:Y:S01]  /*3840*/  LDGDEPBAR ;  /* 0x00000000000079af */ /* 0x000e220000000000 */
[----:B------:R-:W-:Y:S01]  /*3850*/  LEA.HI.X.SX32 R21, R180, R41, 0x2, P2 ;  /* 0x00000029b4157211 */ /* 0x000fe200010f16ff */
[----:B--2---:R-:W-:Y:S01]  /*3860*/  IMAD.WIDE R46, R181, 0x4, R46 ;  /* 0x00000004b52e7825 */ /* 0x004fe200078e022e */
[----:B------:R-:W-:-:S02]  /*3870*/  LEA R14, P2, R192, R165, 0x2 ;  /* 0x000000a5c00e7211 */ /* 0x000fc400078410ff */
[----:B------:R-:W-:Y:S01]  /*3880*/  ISETP.GE.U32.AND P3, PT, R12, 0x7fffffc0, PT ;  /* 0x7fffffc00c00780c */ /* 0x000fe20003f66070 */
[C---:B---3--:R-:W-:Y:S01]  /*3890*/  IMAD.WIDE R48, R181.reuse, 0x4, R48 ;  /* 0x00000004b5307825 */ /* 0x048fe200078e0230 */
[-C--:B------:R-:W-:Y:S02]  /*38a0*/  LEA.HI.X.SX32 R23, R234, R41.reuse, 0x2, P5 ;  /* 0x00000029ea177211 */ /* 0x080fe400028f16ff */
[----:B------:R-:W-:Y:S01]  /*38b0*/  LEA.HI.X.SX32 R25, R238, R41, 0x2, P1 ;  /* 0x00000029ee197211 */ /* 0x000fe200008f16ff */
[C---:B----4-:R-:W-:Y:S01]  /*38c0*/  IMAD.WIDE R50, R181.reuse, 0x4, R50 ;  /* 0x00000004b5327825 */ /* 0x050fe200078e0232 */
[-C--:B------:R-:W-:Y:S02]  /*38d0*/  LEA R16, P5, R184, R165.reuse, 0x2 ;  /* 0x000000a5b8107211 */ /* 0x080fe400078a10ff */
[----:B------:R-:W-:Y:S01]  /*38e0*/  LEA R12, P1, R188, R165, 0x2 ;  /* 0x000000a5bc0c7211 */ /* 0x000fe200078210ff */
[----:B-----5:R-:W-:Y:S01]  /*38f0*/  IMAD.WIDE R52, R181, 0x4, R52 ;  /* 0x00000004b5347825 */ /* 0x020fe200078e0234 */
[----:B------:R-:W-:-:S02]  /*3900*/  LEA.HI.X.SX32 R15, R192, R41, 0x2, P2 ;  /* 0x00000029c00f7211 */ /* 0x000fc400010f16ff */
[----:B------:R-:W-:Y:S01]  /*3910*/  LEA R146, P2, R204, R165, 0x2 ;  /* 0x000000a5cc927211 */ /* 0x000fe200078410ff */
[----:B------:R-:W-:Y:S01]  /*3920*/  IMAD.WIDE R54, R181, 0x4, R54 ;  /* 0x00000004b5367825 */ /* 0x000fe200078e0236 */
[----:B------:R-:W-:Y:S02]  /*3930*/  ISETP.GE.U32.AND P4, PT, R13, 0x7fffffbf, PT ;  /* 0x7fffffbf0d00780c */ /* 0x000fe40003f86070 */
[-C--:B------:R-:W-:Y:S01]  /*3940*/  LEA.HI.X.SX32 R17, R184, R41.reuse, 0x2, P5 ;  /* 0x00000029b8117211 */ /* 0x080fe200028f16ff */
[C---:B------:R-:W-:Y:S01]  /*3950*/  IMAD.WIDE R56, R181.reuse, 0x4, R56 ;  /* 0x00000004b5387825 */ /* 0x040fe200078e0238 */
[----:B------:R-:W-:Y:S02]  /*3960*/  LEA.HI.X.SX32 R13, R188, R41, 0x2, P1 ;  /* 0x00000029bc0d7211 */ /* 0x000fe400008f16ff */
[-C--:B------:R-:W-:Y:S01]  /*3970*/  LEA R142, P5, R196, R165.reuse, 0x2 ;  /* 0x000000a5c48e7211 */ /* 0x080fe200078a10ff */
[----:B------:R-:W-:Y:S01]  /*3980*/  IMAD.WIDE R58, R181, 0x4, R58 ;  /* 0x00000004b53a7825 */ /* 0x000fe200078e023a */
[----:B------:R-:W-:-:S02]  /*3990*/  LEA R144, P1, R200, R165, 0x2 ;  /* 0x000000a5c8907211 */ /* 0x000fc400078210ff */
[----:B------:R-:W-:Y:S01]  /*39a0*/  LEA.HI.X.SX32 R147, R204, R41, 0x2, P2 ;  /* 0x00000029cc937211 */ /* 0x000fe200010f16ff */
[C---:B------:R-:W-:Y:S01]  /*39b0*/  IMAD.WIDE R60, R181.reuse, 0x4, R60 ;  /* 0x00000004b53c7825 */ /* 0x040fe200078e023c */
[----:B------:R-:W-:Y:S02]  /*39c0*/  LEA R152, P2, R216, R165, 0x2 ;  /* 0x000000a5d8987211 */ /* 0x000fe400078410ff */
        /* <DEDUP_REMOVED lines=24> */
[-C--:B------:R-:W-:Y:S01]  /*3b50*/  LEA.HI.X.SX32 R165, R240, R41.reuse, 0x2, P2 ;  /* 0x00000029f0a57211 */ /* 0x080fe200010f16ff */
[C---:B------:R-:W-:Y:S01]  /*3b60*/  IMAD.WIDE R78, R181.reuse, 0x4, R78 ;  /* 0x00000004b54e7825 */ /* 0x040fe200078e024e */
[----:B------:R-:W-:Y:S02]  /*3b70*/  ISETP.NE.U32.AND P2, PT, R40, RZ, PT ;  /* 0x000000ff2800720c */ /* 0x000fe40003f45070 */
[-C--:B------:R-:W-:Y:S01]  /*3b80*/  LEA.HI.X.SX32 R163, R236, R41.reuse, 0x2, P1 ;  /* 0x00000029eca37211 */ /* 0x080fe200008f16ff */
[----:B------:R-:W-:Y:S01]  /*3b90*/  VIADD R40, R174, 0xffffffd9 ;  /* 0xffffffd9ae287836 */ /* 0x000fe20000000000 */
[----:B------:R-:W-:Y:S01]  /*3ba0*/  ISETP.GE.U32.AND P1, PT, R38, 0x7fffffbd, PT ;  /* 0x7fffffbd2600780c */ /* 0x000fe20003f26070 */
[----:B------:R-:W-:Y:S01]  /*3bb0*/  IMAD.WIDE R80, R181, 0x4, R80 ;  /* 0x00000004b5507825 */ /* 0x000fe200078e0250 */
[----:B------:R-:W-:Y:S02]  /*3bc0*/  LOP3.LUT R38, R37, 0x40, RZ, 0x3c, !PT ;  /* 0x0000004025267812 */ /* 0x000fe400078e3cff */
[----:B------:R-:W-:Y:S01]  /*3bd0*/  LEA.HI.X.SX32 R161, R232, R41, 0x2, P5 ;  /* 0x00000029e8a17211 */ /* 0x000fe200028f16ff */
[----:B------:R-:W-:Y:S01]  /*3be0*/  IMAD.WIDE R82, R181, 0x4, R82 ;  /* 0x00000004b5527825 */ /* 0x000fe200078e0252 */
[----:B------:R-:W-:-:S03]  /*3bf0*/  ISETP.GE.U32.AND P5, PT, R35, 0x7fffffbe, PT ;  /* 0x7fffffbe2300780c */ /* 0x000fc60003fa6070 */
[----:B------:R2:W-:Y:S01]  /*3c00*/  LDGSTS.E [R183], desc[UR18][R112.64], P2 ;  /* 0x0000000070b77fae */ /* 0x0005e200091a1012 */
[----:B------:R-:W-:Y:S02]  /*3c10*/  VIADD R185, R38, UR10 ;  /* 0x0000000a26b97c36 */ /* 0x000fe40008000000 */
[----:B------:R-:W-:Y:S01]  /*3c20*/  VIADD R35, R174, 0xffffffdb ;  /* 0xffffffdbae237836 */ /* 0x000fe20000000000 */
[----:B------:R3:W-:Y:S01]  /*3c30*/  LDGSTS.E [R183+0x400], desc[UR18][R114.64], P2 ;  /* 0x0040000072b77fae */ /* 0x0007e200091a1012 */
[----:B------:R-:W-:-:S03]  /*3c40*/  IMAD.WIDE R84, R181, 0x4, R84 ;  /* 0x00000004b5547825 */ /* 0x000fc600078e0254 */
        /* <DEDUP_REMOVED lines=15> */
[----:B-1----:R-:W-:-:S03]  /*3d40*/  IMAD.WIDE R42, R181, 0x4, R42 ;  /* 0x00000004b52a7825 */ /* 0x002fc600078e022a */
        /* <DEDUP_REMOVED lines=9> */
[----:B--2---:R-:W-:-:S03]  /*3de0*/  IMAD.WIDE R112, R187, 0x4, R112 ;  /* 0x00000004bb707825 */ /* 0x004fc600078e0270 */
[----:B------:R2:W-:Y:S01]  /*3df0*/  LDGSTS.E [R183+0x3c00], desc[UR18][R24.64], P2 ;  /* 0x03c0000018b77fae */ /* 0x0005e200091a1012 */
[----:B---3--:R-:W-:-:S03]  /*3e00*/  IMAD.WIDE R114, R187, 0x4, R114 ;  /* 0x00000004bb727825 */ /* 0x008fc600078e0272 */
[----:B------:R3:W-:Y:S01]  /*3e10*/  LDGSTS.E [R185+0x200], desc[UR18][R20.64], P2 ;  /* 0x0020000014b97fae */ /* 0x0007e200091a1012 */
[----:B----4-:R-:W-:-:S03]  /*3e20*/  IMAD.WIDE R116, R187, 0x4, R116 ;  /* 0x00000004bb747825 */ /* 0x010fc600078e0274 */
[----:B------:R4:W-:Y:S01]  /*3e30*/  LDGSTS.E [R185+0x600], desc[UR18][R16.64], P2 ;  /* 0x0060000010b97fae */ /* 0x0009e200091a1012 */
[----:B-----5:R-:W-:-:S03]  /*3e40*/  IMAD.WIDE R118, R187, 0x4, R118 ;  /* 0x00000004bb767825 */ /* 0x020fc600078e0276 */
        /* <DEDUP_REMOVED lines=27> */
[----:B------:R-:W-:Y:S01]  /*4000*/  ISETP.GE.U32.AND P2, PT, R35, 0x7fffffbc, PT ;  /* 0x7fffffbc2300780c */ /* 0x000fe20003f46070 */
[----:B------:R-:W-:Y:S02]  /*4010*/  VIADD R35, R174, 0xffffffda ;  /* 0xffffffdaae237836 */ /* 0x000fe40000000000 */
[----:B------:R-:W0:Y:S01]  /*4020*/  LDGDEPBAR ;  /* 0x00000000000079af */ /* 0x000e220000000000 */
[C---:B----4-:R-:W-:Y:S01]  /*4030*/  IMAD.WIDE R16, R187.reuse, 0x4, R16 ;  /* 0x00000004bb107825 */ /* 0x050fe200078e0210 */
[----:B------:R-:W-:Y:S03]  /*4040*/  BAR.SYNC.DEFER_BLOCKING 0x0 ;  /* 0x0000000000007b1d */ /* 0x000fe60000010000 */
[----:B-----5:R-:W-:-:S04]  /*4050*/  IMAD.WIDE R12, R187, 0x4, R12 ;  /* 0x00000004bb0c7825 */ /* 0x020fc800078e020c */
[----:B------:R-:W-:-:S04]  /*4060*/  IMAD.WIDE R14, R187, 0x4, R14 ;  /* 0x00000004bb0e7825 */ /* 0x000fc800078e020e */
[----:B------:R-:W-:-:S04]  /*4070*/  IMAD.WIDE R142, R187, 0x4, R142 ;  /* 0x00000004bb8e7825 */ /* 0x000fc800078e028e */
[----:B------:R-:W-:-:S04]  /*4080*/  IMAD.WIDE R144, R187, 0x4, R144 ;  /* 0x00000004bb907825 */ /* 0x000fc800078e0290 */
[----:B------:R-:W-:-:S04]  /*4090*/  IMAD.WIDE R146, R187, 0x4, R146 ;  /* 0x00000004bb927825 */ /* 0x000fc800078e0292 */
[----:B------:R-:W-:Y:S01]  /*40a0*/  IMAD.WIDE R148, R187, 0x4, R148 ;  /* 0x00000004bb947825 */ /* 0x000fe200078e0294 */
[----:B------:R-:W-:Y:S01]  /*40b0*/  @!PT LDS RZ, [RZ] ;  /* 0x00000000fffff984 */ /* 0x000fe20000000800 */
[----:B------:R-:W-:Y:S01]  /*40c0*/  @!PT LDS RZ, [RZ] ;  /* 0x00000000fffff984 */ /* 0x000fe20000000800 */
[----:B------:R-:W-:Y:S01]  /*40d0*/  @!PT LDS RZ, [RZ] ;  /* 0x00000000fffff984 */ /* 0x000fe20000000800 */
[----:B------:R4:W-:Y:S01]  /*40e0*/  LDGSTS.E [R179+0x18000], desc[UR18][R46.64], !P3 ;  /* 0x180000002eb37fae */ /* 0x0009e2000d9a1012 */
[----:B------:R-:W-:Y:S02]  /*40f0*/  ISETP.GE.U32.AND P3, PT, R35, 0x7fffffbb, PT ;  /* 0x7fffffbb2300780c */ /* 0x000fe40003f66070 */
[----:B------:R-:W-:Y:S01]  /*4100*/  VIADD R35, R174, 0xffffffd8 ;  /* 0xffffffd8ae237836 */ /* 0x000fe20000000000 */
        /* <DEDUP_REMOVED lines=11> */
[C---:B------:R-:W-:Y:S02]  /*41c0*/  VIADD R35, R174.reuse, 0xffffffd5 ;  /* 0xffffffd5ae237836 */ /* 0x040fe40000000000 */
[----:B------:R2:W-:Y:S01]  /*41d0*/  LDGSTS.E [R179+0x18014], desc[UR18][R56.64], !P3 ;  /* 0x1801400038b37fae */ /* 0x0005e2000d9a1012 */
[----:B------:R-:W-:Y:S02]  /*41e0*/  IMAD.WIDE R150, R187, 0x4, R150 ;  /* 0x00000004bb967825 */ /* 0x000fe400078e0296 */
[----:B------:R-:W-:Y:S01]  /*41f0*/  ISETP.GE.U32.AND P3, PT, R35, 0x7fffffb6, PT ;  /* 0x7fffffb62300780c */ /* 0x000fe20003f66070 */
[----:B------:R2:W-:Y:S01]  /*4200*/  LDGSTS.E [R179+0x18018], desc[UR18][R58.64], !P4 ;  /* 0x180180003ab37fae */ /* 0x0005e2000e1a1012 */
[----:B------:R-:W-:Y:S01]  /*4210*/  VIADD R35, R174, 0xffffffd3 ;  /* 0xffffffd3ae237836 */ /* 0x000fe20000000000 */
[----:B------:R-:W-:Y:S01]  /*4220*/  ISETP.GE.U32.AND P4, PT, R40, 0x7fffffb5, PT ;  /* 0x7fffffb52800780c */ /* 0x000fe20003f86070 */
[----:B------:R-:W-:Y:S01]  /*4230*/  VIADD R40, R174, 0xffffffd1 ;  /* 0xffffffd1ae287836 */ /* 0x000fe20000000000 */
[----:B------:R2:W-:Y:S01]  /*4240*/  LDGSTS.E [R179+0x1801c], desc[UR18][R60.64], !P5 ;  /* 0x1801c0003cb37fae */ /* 0x0005e2000e9a1012 */
[----:B-1----:R-:W-:Y:S01]  /*4250*/  IMAD.WIDE R152, R187, 0x4, R152 ;  /* 0x00000004bb987825 */ /* 0x002fe200078e0298 */
[----:B------:R-:W-:-:S02]  /*4260*/  ISETP.GE.U32.AND P5, PT, R35, 0x7fffffb4, PT ;  /* 0x7fffffb42300780c */ /* 0x000fc40003fa6070 */
[----:B------:R1:W-:Y:S01]  /*4270*/  LDGSTS.E [R179+0x18020], desc[UR18][R62.64], !P1 ;  /* 0x180200003eb37fae */ /* 0x0003e2000c9a1012 */
[----:B------:R-:W-:Y:S02]  /*4280*/  VIADD R35, R174, 0xffffffd2 ;  /* 0xffffffd2ae237836 */ /* 0x000fe40000000000 */
[----:B------:R-:W-:Y:S01]  /*4290*/  IMAD.WIDE R154, R187, 0x4, R154 ;  /* 0x00000004bb9a7825 */ /* 0x000fe200078e029a */
[----:B------:R1:W-:Y:S01]  /*42a0*/  LDGSTS.E [R179+0x18024], desc[UR18][R64.64], !P2 ;  /* 0x1802400040b37fae */ /* 0x0003e2000d1a1012 */
[----:B------:R-:W-:Y:S02]  /*42b0*/  ISETP.GE.U32.AND P2, PT, R40, 0x7fffffb2, PT ;  /* 0x7fffffb22800780c */ /* 0x000fe40003f46070 */
[----:B------:R-:W-:Y:S01]  /*42c0*/  ISETP.GE.U32.AND P1, PT, R35, 0x7fffffb3, PT ;  /* 0x7fffffb32300780c */ /* 0x000fe20003f26070 */
[C---:B------:R-:W-:Y:S01]  /*42d0*/  VIADD R35, R174.reuse, 0xffffffd0 ;  /* 0xffffffd0ae237836 */ /* 0x040fe20000000000 */
[----:B------:R1:W-:Y:S01]  /*42e0*/  LDGSTS.E [R179+0x18028], desc[UR18][R66.64], !P3 ;  /* 0x1802800042b37fae */ /* 0x0003e2000d9a1012 */
[----:B------:R-:W-:-:S02]  /*42f0*/  VIADD R40, R174, 0xffffffce ;  /* 0xffffffceae287836 */ /* 0x000fc40000000000 */
[----:B------:R-:W-:Y:S01]  /*4300*/  IMAD.WIDE R156, R187, 0x4, R156 ;  /* 0x00000004bb9c7825 */ /* 0x000fe200078e029c */
[----:B------:R-:W-:Y:S01]  /*4310*/  ISETP.GE.U32.AND P3, PT, R35, 0x7fffffb1, PT ;  /* 0x7fffffb12300780c */ /* 0x000fe20003f66070 */
[----:B------:R1:W-:Y:S02]  /*4320*/  LDGSTS.E [R179+0x1802c], desc[UR18][R68.64], !P4 ;  /* 0x1802c00044b37fae */ /* 0x0003e4000e1a1012 */
[----:B------:R-:W-:Y:S02]  /*4330*/  VIADD R35, R174, 0xffffffcf ;  /* 0xffffffcfae237836 */ /* 0x000fe40000000000 */
[----:B------:R1:W-:Y:S01]  /*4340*/  LDGSTS.E [R179+0x18030], desc[UR18][R70.64], !P5 ;  /* 0x1803000046b37fae */ /* 0x0003e2000e9a1012 */
[----:B------:R-:W-:Y:S01]  /*4350*/  ISETP.GE.U32.AND P5, PT, R40, 0x7fffffaf, PT ;  /* 0x7fffffaf2800780c */ /* 0x000fe20003fa6070 */
[C---:B------:R-:W-:Y:S01]  /*4360*/  VIADD R40, R174.reuse, 0xffffffcb ;  /* 0xffffffcbae287836 */ /* 0x040fe20000000000 */
[----:B------:R-:W-:Y:S01]  /*4370*/  ISETP.GE.U32.AND P4, PT, R35, 0x7fffffb0, PT ;  /* 0x7fffffb02300780c */ /* 0x000fe20003f86070 */
[----:B------:R-:W-:Y:S01]  /*4380*/  VIADD R35, R174, 0xffffffcd ;  /* 0xffffffcdae237836 */ /* 0x000fe20000000000 */
[----:B------:R1:W-:Y:S01]  /*4390*/  LDGSTS.E [R179+0x18034], desc[UR18][R72.64], !P1 ;  /* 0x1803400048b37fae */ /* 0x0003e2000c9a1012 */
[----:B------:R-:W-:-:S03]  /*43a0*/  IMAD.WIDE R158, R187, 0x4, R158 ;  /* 0x00000004bb9e7825 */ /* 0x000fc600078e029e */
[----:B------:R-:W-:Y:S01]  /*43b0*/  ISETP.GE.U32.AND P1, PT, R35, 0x7fffffae, PT ;  /* 0x7fffffae2300780c */ /* 0x000fe20003f26070 */
[----:B------:R-:W-:Y:S01]  /*43c0*/  VIADD R35, R174, 0xffffffcc ;  /* 0xffffffccae237836 */ /* 0x000fe20000000000 */
[----:B------:R1:W-:Y:S01]  /*43d0*/  LDGSTS.E [R179+0x18038], desc[UR18][R74.64], !P2 ;  /* 0x180380004ab37fae */ /* 0x0003e2000d1a1012 */
[----:B------:R-:W-:-:S03]  /*43e0*/  IMAD.WIDE R160, R187, 0x4, R160 ;  /* 0x00000004bba07825 */ /* 0x000fc600078e02a0 */
[----:B------:R-:W-:Y:S01]  /*43f0*/  ISETP.GE.U32.AND P2, PT, R35, 0x7fffffad, PT ;  /* 0x7fffffad2300780c */ /* 0x000fe20003f46070 */
[----:B------:R-:W-:Y:S01]  /*4400*/  VIADD R35, R174, 0xffffffca ;  /* 0xffffffcaae237836 */ /* 0x000fe20000000000 */
[----:B------:R1:W-:Y:S01]  /*4410*/  LDGSTS.E [R179+0x1803c], desc[UR18][R76.64], !P3 ;  /* 0x1803c0004cb37fae */ /* 0x0003e2000d9a1012 */
[----:B------:R-:W-:Y:S01]  /*4420*/  ISETP.GE.U32.AND P3, PT, R40, 0x7fffffac, PT ;  /* 0x7fffffac2800780c */ /* 0x000fe20003f66070 */
[C---:B------:R-:W-:Y:S02]  /*4430*/  VIADD R40, R174.reuse, 0xffffffc8 ;  /* 0xffffffc8ae287836 */ /* 0x040fe40000000000 */
[----:B------:R1:W-:Y:S01]  /*4440*/  LDGSTS.E [R179+0x18040], desc[UR18][R78.64], !P4 ;  /* 0x180400004eb37fae */ /* 0x0003e2000e1a1012 */
[----:B------:R-:W-:Y:S01]  /*4450*/  ISETP.GE.U32.AND P4, PT, R35, 0x7fffffab, PT ;  /* 0x7fffffab2300780c */ /* 0x000fe20003f86070 */
[----:B------:R-:W-:Y:S02]  /*4460*/  VIADD R35, R174, 0xffffffc9 ;  /* 0xffffffc9ae237836 */ /* 0x000fe40000000000 */
[----:B------:R1:W-:Y:S01]  /*4470*/  LDGSTS.E [R179+0x18044], desc[UR18][R80.64], !P5 ;  /* 0x1804400050b37fae */ /* 0x0003e2000e9a1012 */
[----:B--2---:R-:W-:-:S02]  /*4480*/  IMAD.WIDE R162, R187, 0x4, R162 ;  /* 0x00000004bba27825 */ /* 0x004fc400078e02a2 */
[----:B------:R-:W-:Y:S01]  /*4490*/  ISETP.GE.U32.AND P5, PT, R35, 0x7fffffaa, PT ;  /* 0x7fffffaa2300780c */ /* 0x000fe20003fa6070 */
[----:B------:R2:W-:Y:S01]  /*44a0*/  LDGSTS.E [R179+0x18048], desc[UR18][R82.64], !P1 ;  /* 0x1804800052b37fae */ /* 0x0005e2000c9a1012 */
[----:B------:R-:W-:Y:S01]  /*44b0*/  VIADD R35, R174, 0xffffffc7 ;  /* 0xffffffc7ae237836 */ /* 0x000fe20000000000 */
[----:B------:R-:W-:Y:S01]  /*44c0*/  ISETP.GE.U32.AND P1, PT, R40, 0x7fffffa9, PT ;  /* 0x7fffffa92800780c */ /* 0x000fe20003f26070 */
[C---:B------:R-:W-:Y:S01]  /*44d0*/  VIADD R40, R174.reuse, 0xffffffc5 ;  /* 0xffffffc5ae287836 */ /* 0x040fe20000000000 */
[----:B------:R1:W-:Y:S01]  /*44e0*/  LDGSTS.E [R179+0x1804c], desc[UR18][R84.64], !P2 ;  /* 0x1804c00054b37fae */ /* 0x0003e2000d1a1012 */
[----:B---3--:R-:W-:Y:S01]  /*44f0*/  IMAD.WIDE R164, R187, 0x4, R164 ;  /* 0x00000004bba47825 */ /* 0x008fe200078e02a4 */
[----:B------:R-:W-:Y:S02]  /*4500*/  ISETP.GE.U32.AND P2, PT, R35, 0x7fffffa8, PT ;  /* 0x7fffffa82300780c */ /* 0x000fe40003f46070 */
[----:B------:R3:W-:Y:S01]  /*4510*/  LDGSTS.E [R179+0x18050], desc[UR18][R86.64], !P3 ;  /* 0x1805000056b37fae */ /* 0x0007e2000d9a1012 */
[----:B------:R-:W-:-:S02]  /*4520*/  VIADD R35, R174, 0xffffffc6 ;  /* 0xffffffc6ae237836 */ /* 0x000fc40000000000 */
[----:B----4-:R-:W-:Y:S01]  /*4530*/  IMAD.WIDE R46, R181, 0x4, R46 ;  /* 0x00000004b52e7825 */ /* 0x010fe200078e022e */
[----:B------:R4:W-:Y:S01]  /*4540*/  LDGSTS.E [R179+0x18054], desc[UR18][R88.64], !P4 ;  /* 0x1805400058b37fae */ /* 0x0009e2000e1a1012 */
[----:B------:R-:W-:Y:S02]  /*4550*/  ISETP.GE.U32.AND P4, PT, R40, 0x7fffffa6, PT ;  /* 0x7fffffa62800780c */ /* 0x000fe40003f86070 */
[----:B------:R-:W-:Y:S01]  /*4560*/  ISETP.GE.U32.AND P3, PT, R35, 0x7fffffa7, PT ;  /* 0x7fffffa72300780c */ /* 0x000fe20003f66070 */
[C---:B------:R-:W-:Y:S01]  /*4570*/  VIADD R35, R174.reuse, 0xffffffc4 ;  /* 0xffffffc4ae237836 */ /* 0x040fe20000000000 */
[----:B------:R1:W-:Y:S01]  /*4580*/  LDGSTS.E [R179+0x18058], desc[UR18][R90.64], !P5 ;  /* 0x180580005ab37fae */ /* 0x0003e2000e9a1012 */
[C---:B------:R-:W-:Y:S02]  /*4590*/  VIADD R40, R174.reuse, 0xffffffc2 ;  /* 0xffffffc2ae287836 */ /* 0x040fe40000000000 */
[----:B-----5:R-:W-:Y:S01]  /*45a0*/  IMAD.WIDE R48, R181, 0x4, R48 ;  /* 0x00000004b5307825 */ /* 0x020fe200078e0230 */
[----:B------:R-:W-:Y:S01]  /*45b0*/  ISETP.GE.U32.AND P5, PT, R35, 0x7fffffa5, PT ;  /* 0x7fffffa52300780c */ /* 0x000fe20003fa6070 */
[----:B------:R5:W-:Y:S02]  /*45c0*/  LDGSTS.E [R179+0x1805c], desc[UR18][R92.64], !P1 ;  /* 0x1805c0005cb37fae */ /* 0x000be4000c9a1012 */
[----:B------:R-:W-:-:S02]  /*45d0*/  VIADD R35, R174, 0xffffffc3 ;  /* 0xffffffc3ae237836 */ /* 0x000fc40000000000 */
        /* <DEDUP_REMOVED lines=11> */
[----:B------:R1:W-:Y:S01]  /*4690*/  LDGSTS.E [R179+0x1806c], desc[UR18][R42.64], !P5 ;  /* 0x1806c0002ab37fae */ /* 0x0003e2000e9a1012 */
[----:B------:R-:W-:Y:S01]  /*46a0*/  ISETP.GE.AND P5, PT, R39, R40, PT ;  /* 0x000000282700720c */ /* 0x000fe20003fa6270 */
[C---:B------:R-:W-:Y:S01]  /*46b0*/  VIADD R40, R174.reuse, 0xffffffbe ;  /* 0xffffffbeae287836 */ /* 0x040fe20000000000 */
[----:B------:R-:W-:Y:S01]  /*46c0*/  ISETP.GE.U32.AND P4, PT, R35, 0x7fffffa1, PT ;  /* 0x7fffffa12300780c */ /* 0x000fe20003f86070 */
[----:B------:R1:W-:Y:S01]  /*46d0*/  LDGSTS.E [R179+0x18070], desc[UR18][R10.64], !P1 ;  /* 0x180700000ab37fae */ /* 0x0003e2000c9a1012 */
[----:B------:R-:W-:Y:S02]  /*46e0*/  VIADD R35, R174, 0xffffffbf ;  /* 0xffffffbfae237836 */ /* 0x000fe40000000000 */
[C---:B------:R-:W-:Y:S01]  /*46f0*/  IMAD.WIDE R54, R181.reuse, 0x4, R54 ;  /* 0x00000004b5367825 */ /* 0x040fe200078e0236 */
[----:B------:R1:W-:Y:S01]  /*4700*/  LDGSTS.E [R179+0x18074], desc[UR18][R8.64], !P2 ;  /* 0x1807400008b37fae */ /* 0x0003e2000d1a1012 */
[----:B------:R-:W-:Y:S02]  /*4710*/  ISETP.GE.U32.AND P2, PT, R40, 0x7fffff9f, PT ;  /* 0x7fffff9f2800780c */ /* 0x000fe40003f46070 */
[----:B------:R-:W-:Y:S01]  /*4720*/  SEL R40, RZ, 0x4, P5 ;  /* 0x00000004ff287807 */ /* 0x000fe20002800000 */
[----:B------:R1:W-:Y:S01]  /*4730*/  LDGSTS.E [R179+0x18078], desc[UR18][R6.64], !P3 ;  /* 0x1807800006b37fae */ /* 0x0003e2000d9a1012 */
[----:B------:R-:W-:Y:S01]  /*4740*/  ISETP.GT.AND P3, PT, R176, 0x3f, PT ;  /* 0x0000003fb000780c */ /* 0x000fe20003f64270 */
[----:B------:R-:W-:Y:S01]  /*4750*/  IMAD.WIDE R56, R181, 0x4, R56 ;  /* 0x00000004b5387825 */ /* 0x000fe200078e0238 */
[----:B------:R-:W-:Y:S01]  /*4760*/  ISETP.GE.U32.AND P1, PT, R35, 0x7fffffa0, PT ;  /* 0x7fffffa02300780c */ /* 0x000fe20003f26070 */
[----:B------:R1:W-:Y:S01]  /*4770*/  LDGSTS.E [R179+0x1807c], desc[UR18][R4.64], !P4 ;  /* 0x1807c00004b37fae */ /* 0x0003e2000e1a1012 */
[----:B------:R-:W-:Y:S01]  /*4780*/  SEL R40, R40, RZ, P3 ;  /* 0x000000ff28287207 */ /* 0x000fe20001800000 */
[----:B------:R-:W-:-:S02]  /*4790*/  VIADD R35, R174, 0xffffffbd ;  /* 0xffffffbdae237836 */ /* 0x000fc40000000000 */
[----:B------:R-:W0:Y:S01]  /*47a0*/  LDGDEPBAR ;  /* 0x00000000000079af */ /* 0x000e220000000000 */
[----:B------:R-:W-:Y:S01]  /*47b0*/  ISETP.NE.U32.AND P4, PT, R40, RZ, PT ;  /* 0x000000ff2800720c */ /* 0x000fe20003f85070 */
[C---:B------:R-:W-:Y:S01]  /*47c0*/  VIADD R40, R174.reuse, 0xffffffb8 ;  /* 0xffffffb8ae287836 */ /* 0x040fe20000000000 */
[----:B------:R-:W-:Y:S01]  /*47d0*/  ISETP.GE.U32.AND P5, PT, R35, 0x7fffff9e, PT ;  /* 0x7fffff9e2300780c */ /* 0x000fe20003fa6070 */
[----:B------:R-:W-:Y:S02]  /*47e0*/  VIADD R35, R174, 0xffffffbc ;  /* 0xffffffbcae237836 */ /* 0x000fe40000000000 */
[----:B------:R-:W-:-:S03]  /*47f0*/  IMAD.WIDE R58, R181, 0x4, R58 ;  /* 0x00000004b53a7825 */ /* 0x000fc600078e023a */
[----:B------:R-:W-:Y:S01]  /*4800*/  ISETP.GE.U32.AND P3, PT, R35, 0x7fffff9d, PT ;  /* 0x7fffff9d2300780c */ /* 0x000fe20003f66070 */
[----:B------:R-:W-:Y:S02]  /*4810*/  VIADD R35, R174, 0xffffffbb ;  /* 0xffffffbbae237836 */ /* 0x000fe40000000000 */
[C---:B------:R-:W-:Y:S02]  /*4820*/  IMAD.WIDE R60, R181.reuse, 0x4, R60 ;  /* 0x00000004b53c7825 */ /* 0x040fe400078e023c */
[----:B------:R2:W-:Y:S02]  /*4830*/  LDGSTS.E [R183+0x4000], desc[UR18][R112.64], P4 ;  /* 0x0400000070b77fae */ /* 0x0005e4000a1a1012 */
[C---:B-1----:R-:W-:Y:S02]  /*4840*/  IMAD.WIDE R62, R181.reuse, 0x4, R62 ;  /* 0x00000004b53e7825 */ /* 0x042fe400078e023e */
[----:B------:R1:W-:Y:S02]  /*4850*/  LDGSTS.E [R183+0x4400], desc[UR18][R114.64], P4 ;  /* 0x0440000072b77fae */ /* 0x0003e4000a1a1012 */
[----:B------:R-:W-:-:S02]  /*4860*/  IMAD.WIDE R64, R181, 0x4, R64 ;  /* 0x00000004b5407825 */ /* 0x000fc400078e0240 */
[----:B------:R1:W-:Y:S02]  /*4870*/  LDGSTS.E [R183+0x4800], desc[UR18][R116.64], P4 ;  /* 0x0480000074b77fae */ /* 0x0003e4000a1a1012 */
[C---:B------:R-:W-:Y:S02]  /*4880*/  IMAD.WIDE R66, R181.reuse, 0x4, R66 ;  /* 0x00000004b5427825 */ /* 0x040fe400078e0242 */
[----:B------:R1:W-:Y:S02]  /*4890*/  LDGSTS.E [R183+0x4c00], desc[UR18][R118.64], P4 ;  /* 0x04c0000076b77fae */ /* 0x0003e4000a1a1012 */
[C---:B------:R-:W-:Y:S02]  /*48a0*/  IMAD.WIDE R68, R181.reuse, 0x4, R68 ;  /* 0x00000004b5447825 */ /* 0x040fe400078e0244 */
        /* <DEDUP_REMOVED lines=13> */
[----:B--2---:R-:W-:-:S02]  /*4980*/  IMAD.WIDE R82, R181, 0x4, R82 ;  /* 0x00000004b5527825 */ /* 0x004fc400078e0252 */
[----:B------:R2:W-:Y:S02]  /*4990*/  LDGSTS.E [R183+0x6c00], desc[UR18][R28.64], P4 ;  /* 0x06c000001cb77fae */ /* 0x0005e4000a1a1012 */
[C---:B------:R-:W-:Y:S02]  /*49a0*/  IMAD.WIDE R84, R181.reuse, 0x4, R84 ;  /* 0x00000004b5547825 */ /* 0x040fe400078e0254 */
[----:B------:R1:W-:Y:S02]  /*49b0*/  LDGSTS.E [R183+0x7000], desc[UR18][R26.64], P4 ;  /* 0x070000001ab77fae */ /* 0x0003e4000a1a1012 */
[C---:B---3--:R-:W-:Y:S02]  /*49c0*/  IMAD.WIDE R86, R181.reuse, 0x4, R86 ;  /* 0x00000004b5567825 */ /* 0x048fe400078e0256 */
[----:B------:R3:W-:Y:S02]  /*49d0*/  LDGSTS.E [R183+0x7400], desc[UR18][R18.64], P4 ;  /* 0x0740000012b77fae */ /* 0x0007e4000a1a1012 */
[----:B----4-:R-:W-:-:S02]  /*49e0*/  IMAD.WIDE R88, R181, 0x4, R88 ;  /* 0x00000004b5587825 */ /* 0x010fc400078e0258 */
[----:B------:R4:W-:Y:S02]  /*49f0*/  LDGSTS.E [R183+0x7800], desc[UR18][R22.64], P4 ;  /* 0x0780000016b77fae */ /* 0x0009e4000a1a1012 */
[C---:B------:R-:W-:Y:S02]  /*4a00*/  IMAD.WIDE R90, R181.reuse, 0x4, R90 ;  /* 0x00000004b55a7825 */ /* 0x040fe400078e025a */
[----:B------:R1:W-:Y:S02]  /*4a10*/  LDGSTS.E [R183+0x7c00], desc[UR18][R24.64], P4 ;  /* 0x07c0000018b77fae */ /* 0x0003e4000a1a1012 */
[C---:B-----5:R-:W-:Y:S02]  /*4a20*/  IMAD.WIDE R92, R181.reuse, 0x4, R92 ;  /* 0x00000004b55c7825 */ /* 0x060fe400078e025c */
        /* <DEDUP_REMOVED lines=15> */
[----:B------:R-:W-:Y:S02]  /*4b20*/  IMAD.WIDE R4, R181, 0x4, R4 ;  /* 0x00000004b5047825 */ /* 0x000fe400078e0204 */
[----:B------:R2:W-:Y:S02]  /*4b30*/  LDGSTS.E [R185+0x6200], desc[UR18][R150.64], P4 ;  /* 0x0620000096b97fae */ /* 0x0005e4000a1a1012 */
[C---:B------:R-:W-:Y:S02]  /*4b40*/  IMAD.WIDE R112, R187.reuse, 0x4, R112 ;  /* 0x00000004bb707825 */ /* 0x040fe400078e0270 */
[----:B------:R2:W-:Y:S02]  /*4b50*/  LDGSTS.E [R185+0x6600], desc[UR18][R152.64], P4 ;  /* 0x0660000098b97fae */ /* 0x0005e4000a1a1012 */
[----:B-1----:R-:W-:-:S02]  /*4b60*/  IMAD.WIDE R114, R187, 0x4, R114 ;  /* 0x00000004bb727825 */ /* 0x002fc400078e0272 */
        /* <DEDUP_REMOVED lines=9> */
[----:B------:R-:W-:Y:S02]  /*4c00*/  IMAD.WIDE R124, R187, 0x4, R124 ;  /* 0x00000004bb7c7825 */ /* 0x000fe400078e027c */
[----:B------:R1:W-:Y:S01]  /*4c10*/  LDGSTS.E [R185+0x7e00], desc[UR18][R164.64], P4 ;  /* 0x07e00000a4b97fae */ /* 0x0003e2000a1a1012 */
[----:B------:R-:W-:Y:S01]  /*4c20*/  ISETP.GE.U32.AND P4, PT, R35, 0x7fffff9c, PT ;  /* 0x7fffff9c2300780c */ /* 0x000fe20003f86070 */
[----:B------:R-:W-:-:S02]  /*4c30*/  VIADD R35, R174, 0xffffffba ;  /* 0xffffffbaae237836 */ /* 0x000fc40000000000 */
[----:B------:R-:W0:Y:S01]  /*4c40*/  LDGDEPBAR ;  /* 0x00000000000079af */ /* 0x000e220000000000 */
[C---:B------:R-:W-:Y:S01]  /*4c50*/  IMAD.WIDE R126, R187.reuse, 0x4, R126 ;  /* 0x00000004bb7e7825 */ /* 0x040fe200078e027e */
[----:B------:R-:W-:Y:S03]  /*4c60*/  BAR.SYNC.DEFER_BLOCKING 0x0 ;  /* 0x0000000000007b1d */ /* 0x000fe60000010000 */
[----:B------:R-:W-:-:S04]  /*4c70*/  IMAD.WIDE R128, R187, 0x4, R128 ;  /* 0x00000004bb807825 */ /* 0x000fc800078e0280 */
[----:B------:R-:W-:-:S04]  /*4c80*/  IMAD.WIDE R32, R187, 0x4, R32 ;  /* 0x00000004bb207825 */ /* 0x000fc800078e0220 */
[----:B------:R-:W-:-:S04]  /*4c90*/  IMAD.WIDE R30, R187, 0x4, R30 ;  /* 0x00000004bb1e7825 */ /* 0x000fc800078e021e */
[----:B--2---:R-:W-:-:S04]  /*4ca0*/  IMAD.WIDE R28, R187, 0x4, R28 ;  /* 0x00000004bb1c7825 */ /* 0x004fc800078e021c */
[----:B------:R-:W-:-:S04]  /*4cb0*/  IMAD.WIDE R26, R187, 0x4, R26 ;  /* 0x00000004bb1a7825 */ /* 0x000fc800078e021a */
[----:B---3--:R-:W-:Y:S01]  /*4cc0*/  IMAD.WIDE R18, R187, 0x4, R18 ;  /* 0x00000004bb127825 */ /* 0x008fe200078e0212 */
[----:B------:R-:W-:Y:S01]  /*4cd0*/  @!PT LDS RZ, [RZ] ;  /* 0x00000000fffff984 */ /* 0x000fe20000000800 */
[----:B------:R-:W-:Y:S01]  /*4ce0*/  @!PT LDS RZ, [RZ] ;  /* 0x00000000fffff984 */ /* 0x000fe20000000800 */
[----:B------:R-:W-:Y:S01]  /*4cf0*/  @!PT LDS RZ, [RZ] ;  /* 0x00000000fffff984 */ /* 0x000fe20000000800 */
[----:B------:R2:W-:Y:S01]  /*4d00*/  LDGSTS.E [R179+0x1c000], desc[UR18][R46.64], !P1 ;  /* 0x1c0000002eb37fae */ /* 0x0005e2000c9a1012 */
[----:B------:R-:W-:Y:S02]  /*4d10*/  ISETP.GE.U32.AND P1, PT, R35, 0x7fffff9b, PT ;  /* 0x7fffff9b2300780c */ /* 0x000fe40003f26070 */
[----:B------:R-:W-:Y:S01]  /*4d20*/  VIADD R35, R174, 0xffffffb9 ;  /* 0xffffffb9ae237836 */ /* 0x000fe20000000000 */
[----:B------:R-:W-:Y:S01]  /*4d30*/  LDGSTS.E [R179+0x1c004], desc[UR18][R48.64], !P2 ;  /* 0x1c00400030b37fae */ /* 0x000fe2000d1a1012 */
[----:B----4-:R-:W-:-:S03]  /*4d40*/  IMAD.WIDE R22, R187, 0x4, R22 ;  /* 0x00000004bb167825 */ /* 0x010fc600078e0216 */
[----:B------:R-:W-:Y:S01]  /*4d50*/  ISETP.GE.U32.AND P2, PT, R35, 0x7fffff9a, PT ;  /* 0x7fffff9a2300780c */ /* 0x000fe20003f46070 */
[----:B------:R-:W-:Y:S01]  /*4d60*/  LDGSTS.E [R179+0x1c008], desc[UR18][R50.64], !P5 ;  /* 0x1c00800032b37fae */ /* 0x000fe2000e9a1012 */
[----:B------:R-:W-:Y:S01]  /*4d70*/  VIADD R35, R174, 0xffffffb7 ;  /* 0xffffffb7ae237836 */ /* 0x000fe20000000000 */
[----:B------:R-:W-:Y:S01]  /*4d80*/  ISETP.GE.U32.AND P5, PT, R40, 0x7fffff99, PT ;  /* 0x7fffff992800780c */ /* 0x000fe20003fa6070 */
[C---:B------:R-:W-:Y:S01]  /*4d90*/  VIADD R40, R174.reuse, 0xffffffb5 ;  /* 0xffffffb5ae287836 */ /* 0x040fe20000000000 */
[----:B------:R-:W-:Y:S01]  /*4da0*/  LDGSTS.E [R179+0x1c00c], desc[UR18][R52.64], !P3 ;  /* 0x1c00c00034b37fae */ /* 0x000fe2000d9a1012 */
[----:B------:R-:W-:Y:S01]  /*4db0*/  IMAD.WIDE R24, R187, 0x4, R24 ;  /* 0x00000004bb187825 */ /* 0x000fe200078e0218 */
[----:B------:R-:W-:Y:S02]  /*4dc0*/  ISETP.GE.U32.AND P3, PT, R35, 0x7fffff98, PT ;  /* 0x7fffff982300780c */ /* 0x000fe40003f66070 */
[----:B------:R-:W-:Y:S01]  /*4dd0*/  LDGSTS.E [R179+0x1c010], desc[UR18][R54.64], !P4 ;  /* 0x1c01000036b37fae */ /* 0x000fe2000e1a1012 */
[----:B------:R-:W-:-:S02]  /*4de0*/  VIADD R35, R174, 0xffffffb6 ;  /* 0xffffffb6ae237836 */ /* 0x000fc40000000000 */
[----:B-----5:R-:W-:Y:S01]  /*4df0*/  IMAD.WIDE R20, R187, 0x4, R20 ;  /* 0x00000004bb147825 */ /* 0x020fe200078e0214 */
[----:B------:R-:W-:Y:S01]  /*4e00*/  LDGSTS.E [R179+0x1c014], desc[UR18][R56.64], !P1 ;  /* 0x1c01400038b37fae */ /* 0x000fe2000c9a1012 */
[----:B------:R-:W-:Y:S02]  /*4e10*/  ISETP.GE.U32.AND P1, PT, R40, 0x7fffff96, PT ;  /* 0x7fffff962800780c */ /* 0x000fe40003f26070 */
[----:B------:R-:W-:Y:S01]  /*4e20*/  ISETP.GE.U32.AND P4, PT, R35, 0x7fffff97, PT ;  /* 0x7fffff972300780c */ /* 0x000fe20003f86070 */
[C---:B------:R-:W-:Y:S01]  /*4e30*/  VIADD R35, R174.reuse, 0xffffffb4 ;  /* 0xffffffb4ae237836 */ /* 0x040fe20000000000 */
[----:B------:R-:W-:Y:S01]  /*4e40*/  LDGSTS.E [R179+0x1c018], desc[UR18][R58.64], !P2 ;  /* 0x1c0180003ab37fae */ /* 0x000fe2000d1a1012 */
[C---:B------:R-:W-:Y:S02]  /*4e50*/  VIADD R40, R174.reuse, 0xffffffb2 ;  /* 0xffffffb2ae287836 */ /* 0x040fe40000000000 */
[----:B------:R-:W-:Y:S01]  /*4e60*/  IMAD.WIDE R16, R187, 0x4, R16 ;  /* 0x00000004bb107825 */ /* 0x000fe200078e0210 */
[----:B------:R-:W-:Y:S01]  /*4e70*/  ISETP.GE.U32.AND P2, PT, R35, 0x7fffff95, PT ;  /* 0x7fffff952300780c */ /* 0x000fe20003f46070 */
[----:B------:R-:W-:Y:S02]  /*4e80*/  LDGSTS.E [R179+0x1c01c], desc[UR18][R60.64], !P5 ;  /* 0x1c01c0003cb37fae */ /* 0x000fe4000e9a1012 */
[----:B------:R-:W-:-:S02]  /*4e90*/  VIADD R35, R174, 0xffffffb3 ;  /* 0xffffffb3ae237836 */ /* 0x000fc40000000000 */
[----:B------:R-:W-:Y:S01]  /*4ea0*/  LDGSTS.E [R179+0x1c020], desc[UR18][R62.64], !P3 ;  /* 0x1c0200003eb37fae */ /* 0x000fe2000d9a1012 */
[----:B------:R-:W-:Y:S01]  /*4eb0*/  ISETP.GE.U32.AND P3, PT, R40, 0x7fffff93, PT ;  /* 0x7fffff932800780c */ /* 0x000fe20003f66070 */
[C---:B------:R-:W-:Y:S01]  /*4ec0*/  VIADD R40, R174.reuse, 0xffffffaf ;  /* 0xffffffafae287836 */ /* 0x040fe20000000000 */
[----:B------:R-:W-:Y:S01]  /*4ed0*/  ISETP.GE.U32.AND P5, PT, R35, 0x7fffff94, PT ;  /* 0x7fffff942300780c */ /* 0x000fe20003fa6070 */
[----:B------:R-:W-:Y:S01]  /*4ee0*/  VIADD R35, R174, 0xffffffb1 ;  /* 0xffffffb1ae237836 */ /* 0x000fe20000000000 */
[----:B------:R-:W-:Y:S01]  /*4ef0*/  LDGSTS.E [R179+0x1c024], desc[UR18][R64.64], !P4 ;  /* 0x1c02400040b37fae */ /* 0x000fe2000e1a1012 */
[----:B------:R-:W-:-:S03]  /*4f00*/  IMAD.WIDE R12, R187, 0x4, R12 ;  /* 0x00000004bb0c7825 */ /* 0x000fc600078e020c */
[----:B------:R-:W-:Y:S01]  /*4f10*/  ISETP.GE.U32.AND P4, PT, R35, 0x7fffff92, PT ;  /* 0x7fffff922300780c */ /* 0x000fe20003f86070 */
[----:B------:R-:W-:Y:S01]  /*4f20*/  VIADD R35, R174, 0xffffffb0 ;  /* 0xffffffb0ae237836 */ /* 0x000fe20000000000 */
[----:B------:R-:W-:Y:S01]  /*4f30*/  LDGSTS.E [R179+0x1c028], desc[UR18][R66.64], !P1 ;  /* 0x1c02800042b37fae */ /* 0x000fe2000c9a1012 */
[----:B------:R-:W-:-:S03]  /*4f40*/  IMAD.WIDE R14, R187, 0x4, R14 ;  /* 0x00000004bb0e7825 */ /* 0x000fc600078e020e */
[----:B------:R-:W-:Y:S01]  /*4f50*/  ISETP.GE.U32.AND P1, PT, R35, 0x7fffff91, PT ;  /* 0x7fffff912300780c */ /* 0x000fe20003f26070 */
[----:B------:R-:W-:Y:S01]  /*4f60*/  VIADD R35, R174, 0xffffffae ;  /* 0xffffffaeae237836 */ /* 0x000fe20000000000 */
[----:B------:R-:W-:Y:S01]  /*4f70*/  LDGSTS.E [R179+0x1c02c], desc[UR18][R68.64], !P2 ;  /* 0x1c02c00044b37fae */ /* 0x000fe2000d1a1012 */
[----:B------:R-:W-:Y:S01]  /*4f80*/  ISETP.GE.U32.AND P2, PT, R40, 0x7fffff90, PT ;  /* 0x7fffff902800780c */ /* 0x000fe20003f46070 */
[C---:B------:R-:W-:Y:S02]  /*4f90*/  VIADD R40, R174.reuse, 0xffffffac ;  /* 0xffffffacae287836 */ /* 0x040fe40000000000 */
[----:B------:R-:W-:Y:S01]  /*4fa0*/  LDGSTS.E [R179+0x1c030], desc[UR18][R70.64], !P5 ;  /* 0x1c03000046b37fae */ /* 0x000fe2000e9a1012 */
[----:B------:R-:W-:Y:S01]  /*4fb0*/  ISETP.GE.U32.AND P5, PT, R35, 0x7fffff8f, PT ;  /* 0x7fffff8f2300780c */ /* 0x000fe20003fa6070 */
[----:B------:R-:W-:Y:S02]  /*4fc0*/  VIADD R35, R174, 0xffffffad ;  /* 0xffffffadae237836 */ /* 0x000fe40000000000 */
[----:B------:R-:W-:Y:S01]  /*4fd0*/  LDGSTS.E [R179+0x1c034], desc[UR18][R72.64], !P3 ;  /* 0x1c03400048b37fae */ /* 0x000fe2000d9a1012 */
[----:B------:R-:W-:-:S02]  /*4fe0*/  IMAD.WIDE R142, R187, 0x4, R142 ;  /* 0x00000004bb8e7825 */ /* 0x000fc400078e028e */
        /* <DEDUP_REMOVED lines=10> */
[----:B------:R-:W-:Y:S01]  /*5090*/  IMAD.WIDE R146, R187, 0x4, R146 ;  /* 0x00000004bb927825 */ /* 0x000fe200078e0292 */
        /* <DEDUP_REMOVED lines=30> */
[----:B------:R-:W-:Y:S01]  /*5280*/  ISETP.GE.AND P1, PT, R39, R40, PT ;  /* 0x000000282700720c */ /* 0x000fe20003f26270 */
[----:B-1----:R-:W-:-:S02]  /*5290*/  IMAD.WIDE R154, R187, 0x4, R154 ;  /* 0x00000004bb9a7825 */ /* 0x002fc400078e029a */
[----:B------:R-:W-:Y:S01]  /*52a0*/  LDGSTS.E [R179+0x1c068], desc[UR18][R96.64], !P2 ;  /* 0x1c06800060b37fae */ /* 0x000fe2000d1a1012 */
[----:B------:R-:W-:Y:S01]  /*52b0*/  ISETP.GE.U32.AND P2, PT, R35, 0x7fffff82, PT ;  /* 0x7fffff822300780c */ /* 0x000fe20003f46070 */
[C---:B------:R-:W-:Y:S01]  /*52c0*/  IMAD.WIDE R156, R187.reuse, 0x4, R156 ;  /* 0x00000004bb9c7825 */ /* 0x040fe200078e029c */
[----:B------:R-:W-:Y:S01]  /*52d0*/  SEL R41, RZ, 0x4, P1 ;  /* 0x00000004ff297807 */ /* 0x000fe20000800000 */
[----:B------:R-:W-:Y:S01]  /*52e0*/  LDGSTS.E [R179+0x1c06c], desc[UR18][R42.64], !P5 ;  /* 0x1c06c0002ab37fae */ /* 0x000fe2000e9a1012 */
[----:B------:R-:W-:Y:S01]  /*52f0*/  ISETP.GT.AND P1, PT, R176, 0x5f, PT ;  /* 0x0000005fb000780c */ /* 0x000fe20003f24270 */
[----:B------:R-:W-:Y:S02]  /*5300*/  IMAD.WIDE R158, R187, 0x4, R158 ;  /* 0x00000004bb9e7825 */ /* 0x000fe400078e029e */
[----:B------:R1:W-:Y:S01]  /*5310*/  LDGSTS.E [R179+0x1c070], desc[UR18][R10.64], !P3 ;  /* 0x1c0700000ab37fae */ /* 0x0003e2000d9a1012 */
[----:B------:R-:W-:Y:S01]  /*5320*/  SEL R41, R41, RZ, P1 ;  /* 0x000000ff29297207 */ /* 0x000fe20000800000 */
[----:B------:R-:W-:-:S02]  /*5330*/  IMAD.WIDE R160, R187, 0x4, R160 ;  /* 0x00000004bba07825 */ /* 0x000fc400078e02a0 */
[----:B------:R3:W-:Y:S01]  /*5340*/  LDGSTS.E [R179+0x1c074], desc[UR18][R8.64], !P4 ;  /* 0x1c07400008b37fae */ /* 0x0007e2000e1a1012 */
[----:B------:R-:W-:Y:S01]  /*5350*/  ISETP.NE.U32.AND P4, PT, R41, RZ, PT ;  /* 0x000000ff2900720c */ /* 0x000fe20003f85070 */
[----:B------:R-:W-:Y:S01]  /*5360*/  IMAD.WIDE R162, R187, 0x4, R162 ;  /* 0x00000004bba27825 */ /* 0x000fe200078e02a2 */
[----:B------:R-:W-:Y:S01]  /*5370*/  SHF.L.U64.HI R41, R181, 0x2, R244 ;  /* 0x00000002b5297819 */ /* 0x000fe200000102f4 */
[----:B------:R4:W-:Y:S01]  /*5380*/  LDGSTS.E [R179+0x1c078], desc[UR18][R6.64], !P2 ;  /* 0x1c07800006b37fae */ /* 0x0009e2000d1a1012 */
[----:B------:R-:W-:Y:S01]  /*5390*/  ISETP.GE.U32.AND P2, PT, R100, 0x7fffff81, PT ;  /* 0x7fffff816400780c */ /* 0x000fe20003f46070 */
[----:B------:R-:W-:-:S04]  /*53a0*/  IMAD.WIDE R164, R187, 0x4, R164 ;  /* 0x00000004bba47825 */ /* 0x000fc800078e02a4 */
[C---:B------:R-:W-:Y:S02]  /*53b0*/  VIADD R40, R174.reuse, 0xffffff9f ;  /* 0xffffff9fae287836 */ /* 0x040fe40000000000 */
[----:B------:R-:W-:Y:S02]  /*53c0*/  VIADD R35, R174, 0xffffff9e ;  /* 0xffffff9eae237836 */ /* 0x000fe40000000000 */
[----:B------:R-:W-:Y:S01]  /*53d0*/  IMAD.WIDE R102, R181, 0x4, R46 ;  /* 0x00000004b5667825 */ /* 0x000fe200078e022e */
[----:B------:R-:W-:Y:S02]  /*53e0*/  ISETP.GE.U32.AND P5, PT, R40, 0x7fffff80, PT ;  /* 0x7fffff802800780c */ /* 0x000fe40003fa6070 */
[----:B------:R-:W-:Y:S01]  /*53f0*/  ISETP.GE.U32.AND P1, PT, R35, 0x7fffff7f, PT ;  /* 0x7fffff7f2300780c */ /* 0x000fe20003f26070 */
[----:B------:R5:W-:Y:S01]  /*5400*/  LDGSTS.E [R179+0x1c07c], desc[UR18][R4.64], !P2 ;  /* 0x1c07c00004b37fae */ /* 0x000be2000d1a1012 */
[C---:B------:R-:W-:Y:S02]  /*5410*/  VIADD R40, R174.reuse, 0xffffff9d ;  /* 0xffffff9dae287836 */ /* 0x040fe40000000000 */
[----:B------:R-:W-:Y:S01]  /*5420*/  VIADD R35, R174, 0xffffff9c ;  /* 0xffffff9cae237836 */ /* 0x000fe20000000000 */
[----:B------:R-:W0:Y:S01]  /*5430*/  LDGDEPBAR ;  /* 0x00000000000079af */ /* 0x000e220000000000 */
[----:B------:R-:W-:Y:S01]  /*5440*/  IMAD.WIDE R104, R181, 0x4, R48 ;  /* 0x00000004b5687825 */ /* 0x000fe200078e0230 */
[----:B------:R-:W-:-:S02]  /*5450*/  ISETP.GE.U32.AND P3, PT, R40, 0x7fffff7e, PT ;  /* 0x7fffff7e2800780c */ /* 0x000fc40003f66070 */
[----:B------:R-:W-:Y:S01]  /*5460*/  LDGSTS.E [R183+0x8000], desc[UR18][R112.64], P4 ;  /* 0x0800000070b77fae */ /* 0x000fe2000a1a1012 */
[C---:B------:R-:W-:Y:S02]  /*5470*/  IMAD.SHL.U32 R40, R181.reuse, 0x4, RZ ;  /* 0x00000004b5287824 */ /* 0x040fe400078e00ff */
[C---:B------:R-:W-:Y:S01]  /*5480*/  IMAD.WIDE R106, R181.reuse, 0x4, R50 ;  /* 0x00000004b56a7825 */ /* 0x040fe200078e0232 */
[----:B------:R-:W-:Y:S02]  /*5490*/  LDGSTS.E [R183+0x8400], desc[UR18][R114.64], P4 ;  /* 0x0840000072b77fae */ /* 0x000fe4000a1a1012 */
[----:B--2---:R-:W-:Y:S01]  /*54a0*/  IADD3 R46, P2, PT, R102, R40, RZ ;  /* 0x00000028662e7210 */ /* 0x004fe20007f5e0ff */
[----:B------:R-:W-:Y:S01]  /*54b0*/  IMAD.WIDE R108, R181, 0x4, R52 ;  /* 0x00000004b56c7825 */ /* 0x000fe200078e0234 */
[----:B------:R2:W-:Y:S03]  /*54c0*/  LDGSTS.E [R183+0x8800], desc[UR18][R116.64], P4 ;  /* 0x0880000074b77fae */ /* 0x0005e6000a1a1012 */
[----:B------:R-:W-:Y:S01]  /*54d0*/  IMAD.X R47, R103, 0x1, R41, P2 ;  /* 0x00000001672f7824 */ /* 0x000fe200010e0629 */
[----:B------:R-:W-:Y:S01]  /*54e0*/  LDGSTS.E [R183+0x8c00], desc[UR18][R118.64], P4 ;  /* 0x08c0000076b77fae */ /* 0x000fe2000a1a1012 */
[----:B------:R-:W-:-:S03]  /*54f0*/  IMAD.WIDE R110, R181, 0x4, R98 ;  /* 0x00000004b56e7825 */ /* 0x000fc600078e0262 */
[----:B------:R2:W-:Y:S01]  /*5500*/  LDGSTS.E [R183+0x9000], desc[UR18][R120.64], P4 ;  /* 0x0900000078b77fae */ /* 0x0005e2000a1a1012 */
[----:B-1----:R-:W-:-:S03]  /*5510*/  IMAD.WIDE R10, R181, 0x4, R10 ;  /* 0x00000004b50a7825 */ /* 0x002fc600078e020a */
[----:B------:R-:W-:Y:S01]  /*5520*/  LDGSTS.E [R183+0x9400], desc[UR18][R122.64], P4 ;  /* 0x094000007ab77fae */ /* 0x000fe2000a1a1012 */
[----:B---3--:R-:W-:-:S03]  /*5530*/  IMAD.WIDE R8, R181, 0x4, R8 ;  /* 0x00000004b5087825 */ /* 0x008fc600078e0208 */
[----:B------:R1:W-:Y:S01]  /*5540*/  LDGSTS.E [R183+0x9800], desc[UR18][R124.64], P4 ;  /* 0x098000007cb77fae */ /* 0x0003e2000a1a1012 */
[----:B----4-:R-:W-:-:S03]  /*5550*/  IMAD.WIDE R6, R181, 0x4, R6 ;  /* 0x00000004b5067825 */ /* 0x010fc600078e0206 */
[----:B------:R-:W-:Y:S01]  /*5560*/  LDGSTS.E [R183+0x9c00], desc[UR18][R126.64], P4 ;  /* 0x09c000007eb77fae */ /* 0x000fe2000a1a1012 */
[----:B-----5:R-:W-:-:S03]  /*5570*/  IMAD.WIDE R4, R181, 0x4, R4 ;  /* 0x00000004b5047825 */ /* 0x020fc600078e0204 */
[----:B------:R3:W-:Y:S01]  /*5580*/  LDGSTS.E [R183+0xa000], desc[UR18][R128.64], P4 ;  /* 0x0a00000080b77fae */ /* 0x0007e2000a1a1012 */
[----:B--2---:R-:W-:-:S03]  /*5590*/  IMAD.WIDE R116, R187, 0x4, R116 ;  /* 0x00000004bb747825 */ /* 0x004fc600078e0274 */
[----:B------:R-:W-:Y:S01]  /*55a0*/  LDGSTS.E [R183+0xa400], desc[UR18][R32.64], P4 ;  /* 0x0a40000020b77fae */ /* 0x000fe2000a1a1012 */
        /* <DEDUP_REMOVED lines=10> */
[----:B---3--:R-:W-:-:S03]  /*5650*/  IMAD.WIDE R128, R187, 0x4, R128 ;  /* 0x00000004bb807825 */ /* 0x008fc600078e0280 */
[----:B------:R3:W-:Y:S01]  /*5660*/  LDGSTS.E [R183+0xbc00], desc[UR18][R24.64], P4 ;  /* 0x0bc0000018b77fae */ /* 0x0007e2000a1a1012 */
[----:B------:R-:W-:-:S03]  /*5670*/  IMAD.WIDE R122, R187, 0x4, R122 ;  /* 0x00000004bb7a7825 */ /* 0x000fc600078e027a */
[----:B------:R1:W-:Y:S01]  /*5680*/  LDGSTS.E [R185+0x8200], desc[UR18][R20.64], P4 ;  /* 0x0820000014b97fae */ /* 0x0003e2000a1a1012 */
[----:B------:R-:W-:-:S03]  /*5690*/  IMAD.WIDE R126, R187, 0x4, R126 ;  /* 0x00000004bb7e7825 */ /* 0x000fc600078e027e */
[----:B------:R1:W-:Y:S01]  /*56a0*/  LDGSTS.E [R185+0x8600], desc[UR18][R16.64], P4 ;  /* 0x0860000010b97fae */ /* 0x0003e2000a1a1012 */
[----:B--2---:R-:W-:-:S03]  /*56b0*/  IMAD.WIDE R30, R187, 0x4, R30 ;  /* 0x00000004bb1e7825 */ /* 0x004fc600078e021e */
[----:B------:R2:W-:Y:S01]  /*56c0*/  LDGSTS.E [R185+0x8a00], desc[UR18][R12.64], P4 ;  /* 0x08a000000cb97fae */ /* 0x0005e2000a1a1012 */
[----:B------:R-:W-:-:S03]  /*56d0*/  IMAD.WIDE R32, R187, 0x4, R32 ;  /* 0x00000004bb207825 */ /* 0x000fc600078e0220 */
[----:B------:R2:W-:Y:S01]  /*56e0*/  LDGSTS.E [R185+0x8e00], desc[UR18][R14.64], P4 ;  /* 0x08e000000eb97fae */ /* 0x0005e2000a1a1012 */
[----:B----4-:R-:W-:-:S03]  /*56f0*/  IMAD.WIDE R28, R187, 0x4, R28 ;  /* 0x00000004bb1c7825 */ /* 0x010fc600078e021c */
[----:B------:R4:W-:Y:S01]  /*5700*/  LDGSTS.E [R185+0x9200], desc[UR18][R142.64], P4 ;  /* 0x092000008eb97fae */ /* 0x0009e2000a1a1012 */
[----:B-----5:R-:W-:-:S03]  /*5710*/  IMAD.WIDE R26, R187, 0x4, R26 ;  /* 0x00000004bb1a7825 */ /* 0x020fc600078e021a */
        /* <DEDUP_REMOVED lines=21> */
[----:B------:R-:W-:Y:S01]  /*5870*/  ISETP.GE.U32.AND P4, PT, R35, 0x7fffff7d, PT ;  /* 0x7fffff7d2300780c */ /* 0x000fe20003f86070 */
[C---:B------:R-:W-:Y:S02]  /*5880*/  VIADD R35, R174.reuse, 0xffffff9b ;  /* 0xffffff9bae237836 */ /* 0x040fe40000000000 */
[----:B------:R-:W0:Y:S01]  /*5890*/  LDGDEPBAR ;  /* 0x00000000000079af */ /* 0x000e220000000000 */
[----:B------:R-:W-:Y:S02]  /*58a0*/  IMAD.WIDE R148, R187, 0x4, R148 ;  /* 0x00000004bb947825 */ /* 0x000fe400078e0294 */
[----:B------:R-:W-:Y:S01]  /*58b0*/  ISETP.GE.U32.AND P2, PT, R35, 0x7fffff7c, PT ;  /* 0x7fffff7c2300780c */ /* 0x000fe20003f46070 */
[----:B------:R-:W-:Y:S01]  /*58c0*/  BAR.SYNC.DEFER_BLOCKING 0x0 ;  /* 0x0000000000007b1d */ /* 0x000fe20000010000 */
[----:B------:R-:W-:Y:S02]  /*58d0*/  VIADD R35, R174, 0xffffff9a ;  /* 0xffffff9aae237836 */ /* 0x000fe40000000000 */
[----:B---3--:R-:W-:-:S04]  /*58e0*/  IMAD.WIDE R150, R187, 0x4, R150 ;  /* 0x00000004bb967825 */ /* 0x008fc800078e0296 */
[----:B------:R-:W-:-:S04]  /*58f0*/  IMAD.WIDE R152, R187, 0x4, R152 ;  /* 0x00000004bb987825 */ /* 0x000fc800078e0298 */
[----:B------:R-:W-:-:S04]  /*5900*/  IMAD.WIDE R154, R187, 0x4, R154 ;  /* 0x00000004bb9a7825 */ /* 0x000fc800078e029a */
[----:B--2---:R-:W-:-:S04]  /*5910*/  IMAD.WIDE R156, R187, 0x4, R156 ;  /* 0x00000004bb9c7825 */ /* 0x004fc800078e029c */
[----:B------:R-:W-:-:S04]  /*5920*/  IMAD.WIDE R158, R187, 0x4, R158 ;  /* 0x00000004bb9e7825 */ /* 0x000fc800078e029e */
[C---:B----4-:R-:W-:Y:S01]  /*5930*/  IMAD.WIDE R160, R187.reuse, 0x4, R160 ;  /* 0x00000004bba07825 */ /* 0x050fe200078e02a0 */
[----:B------:R-:W-:Y:S01]  /*5940*/  @!PT LDS RZ, [RZ] ;  /* 0x00000000fffff984 */ /* 0x000fe20000000800 */
[----:B------:R-:W-:Y:S01]  /*5950*/  @!PT LDS RZ, [RZ] ;  /* 0x00000000fffff984 */ /* 0x000fe20000000800 */
[----:B------:R-:W-:Y:S01]  /*5960*/  @!PT LDS RZ, [RZ] ;  /* 0x00000000fffff984 */ /* 0x000fe20000000800 */
[----:B------:R2:W-:Y:S01]  /*5970*/  LDGSTS.E [R179+0x20000], desc[UR18][R102.64], !P5 ;  /* 0x2000000066b37fae */ /* 0x0005e2000e9a1012 */
[-C--:B------:R-:W-:Y:S02]  /*5980*/  IADD3 R48, P5, PT, R104, R40.reuse, RZ ;  /* 0x0000002868307210 */ /* 0x080fe40007fbe0ff */
[----:B-----5:R-:W-:Y:S01]  /*5990*/  IMAD.WIDE R162, R187, 0x4, R162 ;  /* 0x00000004bba27825 */ /* 0x020fe200078e02a2 */
[----:B------:R3:W-:Y:S01]  /*59a0*/  LDGSTS.E [R179+0x20004], desc[UR18][R104.64], !P1 ;  /* 0x2000400068b37fae */ /* 0x0007e2000c9a1012 */
[----:B------:R-:W-:Y:S02]  /*59b0*/  ISETP.GE.U32.AND P1, PT, R35, 0x7fffff7b, PT ;  /* 0x7fffff7b2300780c */ /* 0x000fe40003f26070 */
[----:B------:R-:W-:Y:S01]  /*59c0*/  VIADD R35, R174, 0xffffff99 ;  /* 0xffffff99ae237836 */ /* 0x000fe20000000000 */
[----:B------:R4:W-:Y:S01]  /*59d0*/  LDGSTS.E [R179+0x20008], desc[UR18][R106.64], !P3 ;  /* 0x200080006ab37fae */ /* 0x0009e2000d9a1012 */
[----:B------:R-:W-:Y:S01]  /*59e0*/  IMAD.X R49, R105, 0x1, R41, P5 ;  /* 0x0000000169317824 */ /* 0x000fe200028e0629 */
[----:B------:R-:W-:Y:S01]  /*59f0*/  IADD3 R50, P5, PT, R106, R40, RZ ;  /* 0x000000286a327210 */ /* 0x000fe20007fbe0ff */
[----:B-1----:R-:W-:Y:S01]  /*5a00*/  IMAD.WIDE R164, R187, 0x4, R164 ;  /* 0x00000004bba47825 */ /* 0x002fe200078e02a4 */
[----:B------:R-:W-:Y:S01]  /*5a10*/  ISETP.GE.U32.AND P3, PT, R35, 0x7fffff7a, PT ;  /* 0x7fffff7a2300780c */ /* 0x000fe20003f66070 */
[----:B------:R1:W-:Y:S02]  /*5a20*/  LDGSTS.E [R179+0x2000c], desc[UR18][R108.64], !P4 ;  /* 0x2000c0006cb37fae */ /* 0x0003e4000e1a1012 */
[----:B------:R-:W-:-:S02]  /*5a30*/  VIADD R35, R174, 0xffffff98 ;  /* 0xffffff98ae237836 */ /* 0x000fc40000000000 */
[----:B------:R-:W-:Y:S01]  /*5a40*/  IMAD.X R51, R107, 0x1, R41, P5 ;  /* 0x000000016b337824 */ /* 0x000fe200028e0629 */
[----:B------:R-:W-:Y:S01]  /*5a50*/  IADD3 R52, P5, PT, R108, R40, RZ ;  /* 0x000000286c347210 */ /* 0x000fe20007fbe0ff */
[----:B--2---:R-:W-:Y:S01]  /*5a60*/  IMAD.WIDE R102, R181, 0x4, R54 ;  /* 0x00000004b5667825 */ /* 0x004fe200078e0236 */
[----:B------:R-:W-:-:S03]  /*5a70*/  ISETP.GE.U32.AND P4, PT, R35, 0x7fffff79, PT ;  /* 0x7fffff792300780c */ /* 0x000fc60003f86070 */
[----:B------:R-:W-:Y:S01]  /*5a80*/  VIADD R35, R174, 0xffffff97 ;  /* 0xffffff97ae237836 */ /* 0x000fe20000000000 */
[----:B------:R2:W-:Y:S01]  /*5a90*/  LDGSTS.E [R179+0x20010], desc[UR18][R102.64], !P2 ;  /* 0x2001000066b37fae */ /* 0x0005e2000d1a1012 */
[----:B------:R-:W-:Y:S01]  /*5aa0*/  IMAD.X R53, R109, 0x1, R41, P5 ;  /* 0x000000016d357824 */ /* 0x000fe200028e0629 */
[----:B------:R-:W-:Y:S01]  /*5ab0*/  IADD3 R54, P5, PT, R102, R40, RZ ;  /* 0x0000002866367210 */ /* 0x000fe20007fbe0ff */
[----:B---3--:R-:W-:Y:S01]  /*5ac0*/  IMAD.WIDE R104, R181, 0x4, R56 ;  /* 0x00000004b5687825 */ /* 0x008fe200078e0238 */
[----:B------:R-:W-:-:S03]  /*5ad0*/  ISETP.GE.U32.AND P2, PT, R35, 0x7fffff78, PT ;  /* 0x7fffff782300780c */ /* 0x000fc60003f46070 */
[----:B------:R-:W-:Y:S01]  /*5ae0*/  VIADD R35, R174, 0xffffff96 ;  /* 0xffffff96ae237836 */ /* 0x000fe20000000000 */
[----:B------:R3:W-:Y:S01]  /*5af0*/  LDGSTS.E [R179+0x20014], desc[UR18][R104.64], !P1 ;  /* 0x2001400068b37fae */ /* 0x0007e2000c9a1012 */
[----:B------:R-:W-:Y:S01]  /*5b00*/  IMAD.X R55, R103, 0x1, R41, P5 ;  /* 0x0000000167377824 */ /* 0x000fe200028e0629 */
[----:B------:R-:W-:Y:S01]  /*5b10*/  IADD3 R56, P5, PT, R104, R40, RZ ;  /* 0x0000002868387210 */ /* 0x000fe20007fbe0ff */
[----:B----4-:R-:W-:Y:S01]  /*5b20*/  IMAD.WIDE R106, R181, 0x4, R58 ;  /* 0x00000004b56a7825 */ /* 0x010fe200078e023a */
[----:B------:R-:W-:-:S03]  /*5b30*/  ISETP.GE.U32.AND P1, PT, R35, 0x7fffff77, PT ;  /* 0x7fffff772300780c */ /* 0x000fc60003f26070 */
[----:B------:R-:W-:Y:S01]  /*5b40*/  VIADD R35, R174, 0xffffff95 ;  /* 0xffffff95ae237836 */ /* 0x000fe20000000000 */
[----:B------:R4:W-:Y:S01]  /*5b50*/  LDGSTS.E [R179+0x20018], desc[UR18][R106.64], !P3 ;  /* 0x200180006ab37fae */ /* 0x0009e2000d9a1012 */
[----:B------:R-:W-:Y:S01]  /*5b60*/  IMAD.X R57, R105, 0x1, R41, P5 ;  /* 0x0000000169397824 */ /* 0x000fe200028e0629 */
[----:B------:R-:W-:Y:S01]  /*5b70*/  IADD3 R58, P5, PT, R106, R40, RZ ;  /* 0x000000286a3a7210 */ /* 0x000fe20007fbe0ff */
[----:B-1----:R-:W-:Y:S01]  /*5b80*/  IMAD.WIDE R108, R181, 0x4, R60 ;  /* 0x00000004b56c7825 */ /* 0x002fe200078e023c */
[----:B------:R-:W-:-:S03]  /*5b90*/  ISETP.GE.U32.AND P3, PT, R35, 0x7fffff76, PT ;  /* 0x7fffff762300780c */ /* 0x000fc60003f66070 */
[----:B------:R-:W-:Y:S01]  /*5ba0*/  VIADD R35, R174, 0xffffff94 ;  /* 0xffffff94ae237836 */ /* 0x000fe20000000000 */
[----:B------:R1:W-:Y:S01]  /*5bb0*/  LDGSTS.E [R179+0x2001c], desc[UR18][R108.64], !P4 ;  /* 0x2001c0006cb37fae */ /* 0x0003e2000e1a1012 */
        /* <DEDUP_REMOVED lines=90> */
[----:B-1----:R-:W-:-:S03]  /*6160*/  IMAD.WIDE R108, R181, 0x4, R92 ;  /* 0x00000004b56c7825 */ /* 0x002fc600078e025c */
[----:B------:R-:W-:Y:S01]  /*6170*/  ISETP.GE.U32.AND P3, PT, R35, 0x7fffff66, PT ;  /* 0x7fffff662300780c */ /* 0x000fe20003f66070 */
[----:B------:R-:W-:Y:S01]  /*6180*/  IMAD.X R89, R105, 0x1, R41, P5 ;  /* 0x0000000169597824 */ /* 0x000fe200028e0629 */
[----:B------:R-:W-:Y:S01]  /*6190*/  LDGSTS.E [R179+0x2005c], desc[UR18][R108.64], !P4 ;  /* 0x2005c0006cb37fae */ /* 0x000fe2000e1a1012 */
[----:B--2---:R-:W-:Y:S01]  /*61a0*/  IMAD.WIDE R102, R181, 0x4, R94 ;  /* 0x00000004b5667825 */ /* 0x004fe200078e025e */
[----:B------:R-:W-:-:S03]  /*61b0*/  IADD3 R90, P5, PT, R106, R40, RZ ;  /* 0x000000286a5a7210 */ /* 0x000fc60007fbe0ff */
[----:B------:R-:W-:Y:S01]  /*61c0*/  VIADD R35, R174, 0xffffff84 ;  /* 0xffffff84ae237836 */ /* 0x000fe20000000000 */
[----:B------:R-:W-:Y:S01]  /*61d0*/  LDGSTS.E [R179+0x20060], desc[UR18][R102.64], !P2 ;  /* 0x2006000066b37fae */ /* 0x000fe2000d1a1012 */
[----:B---3--:R-:W-:Y:S01]  /*61e0*/  IMAD.WIDE R104, R181, 0x4, R96 ;  /* 0x00000004b5687825 */ /* 0x008fe200078e0260 */
[-C--:B------:R-:W-:Y:S02]  /*61f0*/  IADD3 R96, P4, PT, R110, R40.reuse, RZ ;  /* 0x000000286e607210 */ /* 0x080fe40007f9e0ff */
[----:B------:R-:W-:Y:S01]  /*6200*/  ISETP.GE.U32.AND P2, PT, R35, 0x7fffff65, PT ;  /* 0x7fffff652300780c */ /* 0x000fe20003f46070 */
[----:B------:R-:W-:Y:S01]  /*6210*/  VIADD R35, R174, 0xffffff83 ;  /* 0xffffff83ae237836 */ /* 0x000fe20000000000 */
[----:B------:R-:W-:Y:S01]  /*6220*/  LDGSTS.E [R179+0x20064], desc[UR18][R110.64], !P1 ;  /* 0x200640006eb37fae */ /* 0x000fe2000c9a1012 */
[--C-:B------:R-:W-:Y:S01]  /*6230*/  IMAD.X R97, R111, 0x1, R41.reuse, P4 ;  /* 0x000000016f617824 */ /* 0x100fe200020e0629 */
[----:B------:R-:W-:Y:S01]  /*6240*/  IADD3 R98, P4, PT, R104, R40, RZ ;  /* 0x0000002868627210 */ /* 0x000fe20007f9e0ff */
[----:B------:R-:W-:Y:S01]  /*6250*/  IMAD.X R91, R107, 0x1, R41, P5 ;  /* 0x000000016b5b7824 */ /* 0x000fe200028e0629 */
[----:B------:R-:W-:Y:S01]  /*6260*/  ISETP.GE.AND P1, PT, R39, R100, PT ;  /* 0x000000642700720c */ /* 0x000fe20003f26270 */
[----:B----4-:R-:W-:Y:S01]  /*6270*/  IMAD.WIDE R106, R181, 0x4, R42 ;  /* 0x00000004b56a7825 */ /* 0x010fe200078e022a */
[----:B------:R1:W-:Y:S01]  /*6280*/  LDGSTS.E [R179+0x20068], desc[UR18][R104.64], !P3 ;  /* 0x2006800068b37fae */ /* 0x0003e2000d9a1012 */
[----:B------:R-:W-:-:S02]  /*6290*/  IADD3 R92, P5, PT, R108, R40, RZ ;  /* 0x000000286c5c7210 */ /* 0x000fc40007fbe0ff */
[----:B------:R-:W-:Y:S01]  /*62a0*/  IMAD.X R99, R105, 0x1, R41, P4 ;  /* 0x0000000169637824 */ /* 0x000fe200020e0629 */
[----:B------:R-:W-:Y:S01]  /*62b0*/  ISETP.GE.U32.AND P4, PT, R35, 0x7fffff64, PT ;  /* 0x7fffff642300780c */ /* 0x000fe20003f86070 */
[C---:B------:R-:W-:Y:S01]  /*62c0*/  VIADD R35, R174.reuse, 0xffffff81 ;  /* 0xffffff81ae237836 */ /* 0x040fe20000000000 */
[----:B------:R2:W-:Y:S01]  /*62d0*/  LDGSTS.E [R179+0x2006c], desc[UR18][R106.64], !P2 ;  /* 0x2006c0006ab37fae */ /* 0x0005e2000d1a1012 */
[----:B------:R-:W-:Y:S01]  /*62e0*/  VIADD R42, R174, 0xffffff82 ;  /* 0xffffff82ae2a7836 */ /* 0x000fe20000000000 */
[----:B------:R-:W-:Y:S01]  /*62f0*/  SHF.L.U64.HI R43, R187, 0x2, R45 ;  /* 0x00000002bb2b7819 */ /* 0x000fe2000001022d */
[----:B------:R-:W-:Y:S01]  /*6300*/  IMAD.X R93, R109, 0x1, R41, P5 ;  /* 0x000000016d5d7824 */ /* 0x000fe200028e0629 */
[----:B------:R-:W-:Y:S02]  /*6310*/  ISETP.GE.U32.AND P2, PT, R35, 0x7fffff62, PT ;  /* 0x7fffff622300780c */ /* 0x000fe40003f46070 */
[----:B------:R-:W-:Y:S02]  /*6320*/  SEL R35, RZ, 0x4, P1 ;  /* 0x00000004ff237807 */ /* 0x000fe40000800000 */
[----:B------:R-:W-:-:S02]  /*6330*/  ISETP.GT.AND P1, PT, R176, 0x7f, PT ;  /* 0x0000007fb000780c */ /* 0x000fc40003f24270 */
[----:B------:R-:W-:Y:S01]  /*6340*/  ISETP.GE.U32.AND P3, PT, R42, 0x7fffff63, PT ;  /* 0x7fffff632a00780c */ /* 0x000fe20003f66070 */
[----:B------:R-:W-:Y:S01]  /*6350*/  IMAD.SHL.U32 R42, R187, 0x4, RZ ;  /* 0x00000004bb2a7824 */ /* 0x000fe200078e00ff */
[----:B------:R-:W-:Y:S01]  /*6360*/  SEL R35, R35, RZ, P1 ;  /* 0x000000ff23237207 */ /* 0x000fe20000800000 */
[----:B------:R-:W-:Y:S01]  /*6370*/  LDGSTS.E [R179+0x20070], desc[UR18][R10.64], !P4 ;  /* 0x200700000ab37fae */ /* 0x000fe2000e1a1012 */
[----:B------:R-:W-:Y:S02]  /*6380*/  ISETP.GE.U32.AND P1, PT, R242, 0x7fffff61, PT ;  /* 0x7fffff61f200780c */ /* 0x000fe40003f26070 */
[----:B------:R-:W-:Y:S02]  /*6390*/  IADD3 R94, P5, PT, R102, R40, RZ ;  /* 0x00000028665e7210 */ /* 0x000fe40007fbe0ff */
[----:B------:R-:W-:-:S03]  /*63a0*/  ISETP.NE.U32.AND P4, PT, R35, RZ, PT ;  /* 0x000000ff2300720c */ /* 0x000fc60003f85070 */
[----:B------:R-:W-:Y:S01]  /*63b0*/  IMAD.X R95, R103, 0x1, R41, P5 ;  /* 0x00000001675f7824 */ /* 0x000fe200028e0629 */
[----:B------:R-:W-:Y:S01]  /*63c0*/  IADD3 R100, P5, PT, R106, R40, RZ ;  /* 0x000000286a647210 */ /* 0x000fe20007fbe0ff */
[----:B------:R-:W-:Y:S01]  /*63d0*/  LDGSTS.E [R179+0x20074], desc[UR18][R8.64], !P3 ;  /* 0x2007400008b37fae */ /* 0x000fe2000d9a1012 */
[----:B-1----:R-:W-:-:S03]  /*63e0*/  IADD3 R104, P3, PT, R114, R42, RZ ;  /* 0x0000002a72687210 */ /* 0x002fc60007f7e0ff */
[----:B------:R1:W-:Y:S01]  /*63f0*/  LDGSTS.E [R179+0x20078], desc[UR18][R6.64], !P2 ;  /* 0x2007800006b37fae */ /* 0x0003e2000d1a1012 */
[----:B------:R-:W-:Y:S01]  /*6400*/  IMAD.X R101, R107, 0x1, R41, P5 ;  /* 0x000000016b657824 */ /* 0x000fe200028e0629 */
[-C--:B------:R-:W-:Y:S01]  /*6410*/  IADD3 R108, P2, PT, R118, R42.reuse, RZ ;  /* 0x0000002a766c7210 */ /* 0x080fe20007f5e0ff */
[--C-:B------:R-:W-:Y:S01]  /*6420*/  IMAD.X R105, R115, 0x1, R43.reuse, P3 ;  /* 0x0000000173697824 */ /* 0x100fe200018e062b */
[----:B------:R-:W-:Y:S01]  /*6430*/  LDGSTS.E [R179+0x2007c], desc[UR18][R4.64], !P1 ;  /* 0x2007c00004b37fae */ /* 0x000fe2000c9a1012 */
[-C--:B--2---:R-:W-:Y:S02]  /*6440*/  IADD3 R106, P1, PT, R116, R42.reuse, RZ ;  /* 0x0000002a746a7210 */ /* 0x084fe40007f3e0ff */
[-C--:B------:R-:W-:Y:S01]  /*6450*/  IADD3 R102, P5, PT, R112, R42.reuse, RZ ;  /* 0x0000002a70667210 */ /* 0x080fe20007fbe0ff */
[----:B------:R-:W0:Y:S01]  /*6460*/  LDGDEPBAR ;  /* 0x00000000000079af */ /* 0x000e220000000000 */
[--C-:B------:R-:W-:Y:S01]  /*6470*/  IMAD.X R109, R119, 0x1, R43.reuse, P2 ;  /* 0x00000001776d7824 */ /* 0x100fe200010e062b */
[-C--:B------:R-:W-:Y:S01]  /*6480*/  IADD3 R140, P3, PT, R14, R42.reuse, RZ ;  /* 0x0000002a0e8c7210 */ /* 0x080fe20007f7e0ff */
[--C-:B------:R-:W-:Y:S01]  /*6490*/  IMAD.X R107, R117, 0x1, R43.reuse, P1 ;  /* 0x00000001756b7824 */ /* 0x100fe200008e062b */
[----:B------:R-:W-:Y:S01]  /*64a0*/  IADD3 R110, P1, PT, R120, R42, RZ ;  /* 0x0000002a786e7210 */ /* 0x000fe20007f3e0ff */
[----:B------:R2:W-:Y:S01]  /*64b0*/  LDGSTS.E [R183+0xc000], desc[UR18][R112.64], P4 ;  /* 0x0c00000070b77fae */ /* 0x0005e2000a1a1012 */
[--C-:B------:R-:W-:Y:S01]  /*64c0*/  IMAD.X R103, R113, 0x1, R43.reuse, P5 ;  /* 0x0000000171677824 */ /* 0x100fe200028e062b */
[----:B------:R-:W-:Y:S01]  /*64d0*/  ISETP.NE.U32.AND P5, PT, RZ, UR8, PT ;  /* 0x00000008ff007c0c */ /* 0x000fe2000bfa5070 */
[--C-:B------:R-:W-:Y:S01]  /*64e0*/  IMAD.X R141, R15, 0x1, R43.reuse, P3 ;  /* 0x000000010f8d7824 */ /* 0x100fe200018e062b */
[----:B------:R3:W-:Y:S01]  /*64f0*/  LDGSTS.E [R183+0xc400], desc[UR18][R114.64], P4 ;  /* 0x0c40000072b77fae */ /* 0x0007e2000a1a1012 */
[----:B------:R-:W-:Y:S01]  /*6500*/  IMAD.X R111, R121, 0x1, R43, P1 ;  /* 0x00000001796f7824 */ /* 0x000fe200008e062b */
[----:B------:R-:W-:-:S02]  /*6510*/  ISETP.LT.OR P6, PT, R176, 0x20, P5 ;  /* 0x00000020b000780c */ /* 0x000fc40002fc1670 */
[----:B------:R4:W-:Y:S01]  /*6520*/  LDGSTS.E [R183+0xc800], desc[UR18][R116.64], P4 ;  /* 0x0c80000074b77fae */ /* 0x0009e2000a1a1012 */
[----:B------:R-:W-:Y:S01]  /*6530*/  IADD3 R170, P3, PT, R6, R40, RZ ;  /* 0x0000002806aa7210 */ /* 0x000fe20007f7e0ff */
[----:B-1----:R-:W-:Y:S02]  /*6540*/  VIADD R6, R174, 0xffffff7d ;  /* 0xffffff7dae067836 */ /* 0x002fe40000000000 */
[----:B------:R1:W-:Y:S01]  /*6550*/  LDGSTS.E [R183+0xcc00], desc[UR18][R118.64], P4 ;  /* 0x0cc0000076b77fae */ /* 0x0003e2000a1a1012 */
[-C--:B--2---:R-:W-:Y:S01]  /*6560*/  IADD3 R112, P2, PT, R122, R42.reuse, RZ ;  /* 0x0000002a7a707210 */ /* 0x084fe20007f5e0ff */
[----:B------:R-:W-:Y:S01]  /*6570*/  IMAD.X R171, R7, 0x1, R41, P3 ;  /* 0x0000000107ab7824 */ /* 0x000fe200018e0629 */
[----:B------:R-:W-:Y:S01]  /*6580*/  ISETP.GE.U32.AND P3, PT, R6, 0x7fffff5e, PT ;  /* 0x7fffff5e0600780c */ /* 0x000fe20003f66070 */
[----:B------:R2:W-:Y:S01]  /*6590*/  LDGSTS.E [R183+0xd000], desc[UR18][R120.64], P4 ;  /* 0x0d00000078b77fae */ /* 0x0005e2000a1a1012 */
[----:B---3--:R-:W-:Y:S01]  /*65a0*/  IADD3 R114, P1, PT, R124, R42, RZ ;  /* 0x0000002a7c727210 */ /* 0x008fe20007f3e0ff */
[----:B------:R-:W-:-:S02]  /*65b0*/  IMAD.X R113, R123, 0x1, R43, P2 ;  /* 0x000000017b717824 */ /* 0x000fc400010e062b */
[----:B------:R3:W-:Y:S01]  /*65c0*/  LDGSTS.E [R183+0xd400], desc[UR18][R122.64], P4 ;  /* 0x0d4000007ab77fae */ /* 0x0007e2000a1a1012 */
[-C--:B----4-:R-:W-:Y:S01]  /*65d0*/  IADD3 R116, P2, PT, R126, R42.reuse, RZ ;  /* 0x0000002a7e747210 */ /* 0x090fe20007f5e0ff */
[--C-:B------:R-:W-:Y:S01]  /*65e0*/  IMAD.X R115, R125, 0x1, R43.reuse, P1 ;  /* 0x000000017d737824 */ /* 0x100fe200008e062b */
[-C--:B-1----:R-:W-:Y:S01]  /*65f0*/  IADD3 R118, P1, PT, R128, R42.reuse, RZ ;  /* 0x0000002a80767210 */ /* 0x082fe20007f3e0ff */
[----:B------:R1:W-:Y:S02]  /*6600*/  LDGSTS.E [R183+0xd800], desc[UR18][R124.64], P4 ;  /* 0x0d8000007cb77fae */ /* 0x0003e4000a1a1012 */
[--C-:B------:R-:W-:Y:S01]  /*6610*/  IMAD.X R117, R127, 0x1, R43.reuse, P2 ;  /* 0x000000017f757824 */ /* 0x100fe200010e062b */
[-C--:B--2---:R-:W-:Y:S01]  /*6620*/  IADD3 R120, P2, PT, R32, R42.reuse, RZ ;  /* 0x0000002a20787210 */ /* 0x084fe20007f5e0ff */
[--C-:B------:R-:W-:Y:S01]  /*6630*/  IMAD.X R119, R129, 0x1, R43.reuse, P1 ;  /* 0x0000000181777824 */ /* 0x100fe200008e062b */
[----:B------:R2:W-:Y:S01]  /*6640*/  LDGSTS.E [R183+0xdc00], desc[UR18][R126.64], P4 ;  /* 0x0dc000007eb77fae */ /* 0x0005e2000a1a1012 */
[----:B------:R-:W-:Y:S01]  /*6650*/  VIADD R7, R174, 0xffffff7c ;  /* 0xffffff7cae077836 */ /* 0x000fe20000000000 */
[-C--:B---3--:R-:W-:Y:S01]  /*6660*/  IADD3 R122, P1, PT, R30, R42.reuse, RZ ;  /* 0x0000002a1e7a7210 */ /* 0x088fe20007f3e0ff */
[--C-:B------:R-:W-:Y:S01]  /*6670*/  IMAD.X R121, R33, 0x1, R43.reuse, P2 ;  /* 0x0000000121797824 */ /* 0x100fe200010e062b */
[----:B------:R3:W-:Y:S03]  /*6680*/  LDGSTS.E [R183+0xe000], desc[UR18][R128.64], P4 ;  /* 0x0e00000080b77fae */ /* 0x0007e6000a1a1012 */
[----:B------:R-:W-:Y:S01]  /*6690*/  IMAD.X R123, R31, 0x1, R43, P1 ;  /* 0x000000011f7b7824 */ /* 0x000fe200008e062b */
[----:B------:R4:W-:Y:S01]  /*66a0*/  LDGSTS.E [R183+0xe400], desc[UR18][R32.64], P4 ;  /* 0x0e40000020b77fae */ /* 0x0009e2000a1a1012 */
[----:B-1----:R-:W-:-:S03]  /*66b0*/  IADD3 R124, P2, PT, R28, R42, RZ ;  /* 0x0000002a1c7c7210 */ /* 0x002fc60007f5e0ff */
[----:B------:R4:W-:Y:S01]  /*66c0*/  LDGSTS.E [R183+0xe800], desc[UR18][R30.64], P4 ;  /* 0x0e8000001eb77fae */ /* 0x0009e2000a1a1012 */
[-C--:B--2---:R-:W-:Y:S01]  /*66d0*/  IADD3 R126, P1, PT, R26, R42.reuse, RZ ;  /* 0x0000002a1a7e7210 */ /* 0x084fe20007f3e0ff */
[--C-:B------:R-:W-:Y:S02]  /*66e0*/  IMAD.X R125, R29, 0x1, R43.reuse, P2 ;  /* 0x000000011d7d7824 */ /* 0x100fe400010e062b */
[----:B------:R4:W-:Y:S01]  /*66f0*/  LDGSTS.E [R183+0xec00], desc[UR18][R28.64], P4 ;  /* 0x0ec000001cb77fae */ /* 0x0009e2000a1a1012 */
[-C--:B---3--:R-:W-:Y:S01]  /*6700*/  IADD3 R128, P2, PT, R18, R42.reuse, RZ ;  /* 0x0000002a12807210 */ /* 0x088fe20007f5e0ff */
[--C-:B------:R-:W-:Y:S01]  /*6710*/  IMAD.X R127, R27, 0x1, R43.reuse, P1 ;  /* 0x000000011b7f7824 */ /* 0x100fe200008e062b */
[-C--:B------:R-:W-:Y:S01]  /*6720*/  IADD3 R130, P1, PT, R22, R42.reuse, RZ ;  /* 0x0000002a16827210 */ /* 0x080fe20007f3e0ff */
[----:B------:R4:W-:Y:S02]  /*6730*/  LDGSTS.E [R183+0xf000], desc[UR18][R26.64], P4 ;  /* 0x0f0000001ab77fae */ /* 0x0009e4000a1a1012 */
[--C-:B------:R-:W-:Y:S01]  /*6740*/  IMAD.X R129, R19, 0x1, R43.reuse, P2 ;  /* 0x0000000113817824 */ /* 0x100fe200010e062b */
[-C--:B------:R-:W-:Y:S01]  /*6750*/  IADD3 R132, P2, PT, R24, R42.reuse, RZ ;  /* 0x0000002a18847210 */ /* 0x080fe20007f5e0ff */
[----:B------:R4:W-:Y:S01]  /*6760*/  LDGSTS.E [R183+0xf400], desc[UR18][R18.64], P4 ;  /* 0x0f40000012b77fae */ /* 0x0009e2000a1a1012 */
[----:B------:R-:W-:Y:S01]  /*6770*/  IMAD.X R131, R23, 0x1, R43, P1 ;  /* 0x0000000117837824 */ /* 0x000fe200008e062b */
[----:B------:R-:W-:-:S02]  /*6780*/  IADD3 R134, P1, PT, R20, R42, RZ ;  /* 0x0000002a14867210 */ /* 0x000fc40007f3e0ff */
[----:B------:R4:W-:Y:S01]  /*6790*/  LDGSTS.E [R183+0xf800], desc[UR18][R22.64], P4 ;  /* 0x0f80000016b77fae */ /* 0x0009e2000a1a1012 */
[--C-:B------:R-:W-:Y:S01]  /*67a0*/  IMAD.X R133, R25, 0x1, R43.reuse, P2 ;  /* 0x0000000119857824 */ /* 0x100fe200010e062b */
[-C--:B------:R-:W-:Y:S01]  /*67b0*/  IADD3 R136, P2, PT, R16, R42.reuse, RZ ;  /* 0x0000002a10887210 */ /* 0x080fe20007f5e0ff */
[--C-:B------:R-:W-:Y:S01]  /*67c0*/  IMAD.X R135, R21, 0x1, R43.reuse, P1 ;  /* 0x0000000115877824 */ /* 0x100fe200008e062b */
[----:B------:R4:W-:Y:S01]  /*67d0*/  LDGSTS.E [R183+0xfc00], desc[UR18][R24.64], P4 ;  /* 0x0fc0000018b77fae */ /* 0x0009e2000a1a1012 */
[----:B------:R-:W-:Y:S02]  /*67e0*/  IADD3 R138, P1, PT, R12, R42, RZ ;  /* 0x0000002a0c8a7210 */ /* 0x000fe40007f3e0ff */
[--C-:B------:R-:W-:Y:S01]  /*67f0*/  IMAD.X R137, R17, 0x1, R43.reuse, P2 ;  /* 0x0000000111897824 */ /* 0x100fe200010e062b */
[----:B------:R4:W-:Y:S01]  /*6800*/  LDGSTS.E [R185+0xc200], desc[UR18][R20.64], P4 ;  /* 0x0c20000014b97fae */ /* 0x0009e2000a1a1012 */
[-C--:B------:R-:W-:Y:S01]  /*6810*/  IADD3 R168, P2, PT, R8, R40.reuse, RZ ;  /* 0x0000002808a87210 */ /* 0x080fe20007f5e0ff */
[----:B------:R-:W-:Y:S01]  /*6820*/  IMAD.X R139, R13, 0x1, R43, P1 ;  /* 0x000000010d8b7824 */ /* 0x000fe200008e062b */
[----:B------:R-:W-:Y:S01]  /*6830*/  IADD3 R166, P1, PT, R10, R40, RZ ;  /* 0x000000280aa67210 */ /* 0x000fe20007f3e0ff */
[----:B------:R4:W-:Y:S02]  /*6840*/  LDGSTS.E [R185+0xc600], desc[UR18][R16.64], P4 ;  /* 0x0c60000010b97fae */ /* 0x0009e4000a1a1012 */
[----:B------:R-:W-:-:S02]  /*6850*/  IMAD.X R169, R9, 0x1, R41, P2 ;  /* 0x0000000109a97824 */ /* 0x000fc400010e0629 */
[----:B------:R4:W-:Y:S01]  /*6860*/  LDGSTS.E [R185+0xca00], desc[UR18][R12.64], P4 ;  /* 0x0ca000000cb97fae */ /* 0x0009e2000a1a1012 */
[----:B------:R-:W-:-:S03]  /*6870*/  IMAD.X R167, R11, 0x1, R41, P1 ;  /* 0x000000010ba77824 */ /* 0x000fc600008e0629 */
[----:B------:R4:W-:Y:S04]  /*6880*/  LDGSTS.E [R185+0xce00], desc[UR18][R14.64], P4 ;  /* 0x0ce000000eb97fae */ /* 0x0009e8000a1a1012 */
        /* <DEDUP_REMOVED lines=11> */
[----:B------:R4:W-:Y:S01]  /*6940*/  LDGSTS.E [R185+0xfe00], desc[UR18][R164.64], P4 ;  /* 0x0fe00000a4b97fae */ /* 0x0009e2000a1a1012 */
[----:B------:R-:W-:Y:S01]  /*6950*/  IADD3 R172, P4, PT, R4, R40, RZ ;  /* 0x0000002804ac7210 */ /* 0x000fe20007f9e0ff */
[----:B------:R-:W-:-:S02]  /*6960*/  VIADD R4, R174, 0xffffff7f ;  /* 0xffffff7fae047836 */ /* 0x000fc40000000000 */
[----:B------:R-:W0:Y:S02]  /*6970*/  LDGDEPBAR ;  /* 0x00000000000079af */ /* 0x000e240000000000 */
[----:B------:R-:W-:Y:S01]  /*6980*/  IMAD.X R173, R5, 0x1, R41, P4 ;  /* 0x0000000105ad7824 */ /* 0x000fe200020e0629 */
[----:B------:R-:W-:Y:S01]  /*6990*/  ISETP.GE.U32.AND P1, PT, R4, 0x7fffff60, PT ;  /* 0x7fffff600400780c */ /* 0x000fe20003f26070 */
[----:B------:R-:W-:Y:S01]  /*69a0*/  VIADD R5, R174, 0xffffff7e ;  /* 0xffffff7eae057836 */ /* 0x000fe20000000000 */
[----:B------:R-:W-:Y:S02]  /*69b0*/  P2R R4, PR, RZ, 0x40 ;  /* 0x00000040ff047803 */ /* 0x000fe40000000000 */
[----:B------:R-:W-:Y:S02]  /*69c0*/  ISETP.NE.AND P6, PT, R34, RZ, PT ;  /* 0x000000ff2200720c */ /* 0x000fe40003fc5270 */
[----:B------:R-:W-:Y:S02]  /*69d0*/  ISETP.GE.U32.AND P2, PT, R5, 0x7fffff5f, PT ;  /* 0x7fffff5f0500780c */ /* 0x000fe40003f46070 */
[----:B------:R-:W-:Y:S01]  /*69e0*/  ISETP.GE.U32.AND P4, PT, R7, 0x7fffff5d, PT ;  /* 0x7fffff5d0700780c */ /* 0x000fe20003f86070 */
[----:B------:R-:W-:-:S04]  /*69f0*/  DEPBAR.LE SB0, 0x6 ;  /* 0x000081800000791a */ /* 0x000fc80000000000 */
[----:B------:R-:W-:Y:S06]  /*6a00*/  BAR.SYNC.DEFER_BLOCKING 0x0 ;  /* 0x0000000000007b1d */ /* 0x000fec0000010000 */
[----:B----4-:R-:W-:Y:S05]  /*6a10*/  @!P6 BRA `(.L_x_6) ;  /* 0x000000000024e947 */ /* 0x010fea0003800000 */
[----:B------:R-:W-:Y:S04]  /*6a20*/  LDS.128 R4, [R179+0x14000] ;  /* 0x01400000b3047984 */ /* 0x000fe80000000c00 */
[----:B------:R-:W-:Y:S04]  /*6a30*/  LDS.128 R8, [R179+0x14010] ;  /* 0x01401000b3087984 */ /* 0x000fe80000000c00 */
[----:B------:R-:W-:Y:S04]  /*6a40*/  LDS.128 R12, [R179+0x14020] ;  /* 0x01402000b30c7984 */ /* 0x000fe80000000c00 */
[----:B------:R-:W-:Y:S04]  /*6a50*/  LDS.128 R16, [R179+0x14030] ;  /* 0x01403000b3107984 */ /* 0x000fe80000000c00 */
[----:B------:R-:W-:Y:S04]  /*6a60*/  LDS.128 R20, [R179+0x14040] ;  /* 0x01404000b3147984 */ /* 0x000fe80000000c00 */
[----:B------:R-:W-:Y:S04]  /*6a70*/  LDS.128 R24, [R179+0x14050] ;  /* 0x01405000b3187984 */ /* 0x000fe80000000c00 */
[----:B------:R-:W-:Y:S04]  /*6a80*/  LDS.128 R28, [R179+0x14060] ;  /* 0x01406000b31c7984 */ /* 0x000fe80000000c00 */
[----:B------:R-:W1:Y:S02]  /*6a90*/  LDS.128 R32, [R179+0x14070] ;  /* 0x01407000b3207984 */ /* 0x000e640000000c00 */
[----:B-1----:R1:W-:Y:S02]  /*6aa0*/  STTM.x32 tmem[UR11+0x80], R4 ;  /* 0x00008004000079ed */ /* 0x0023e400082c000b */
.L_x_6:
[----:B------:R-:W-:Y:S01]  /*6ab0*/  ISETP.LT.OR P6, PT, R176, 0x20, P5 ;  /* 0x00000020b000780c */ /* 0x000fe20002fc1670 */
[----:B------:R-:W2:Y:S02]  /*6ac0*/  FENCE.VIEW.ASYNC.T ;  /* 0x00000000000073c6 */ /* 0x000ea40000000200 */
[----:B--2---:R-:W-:Y:S10]  /*6ad0*/  BAR.SYNC.DEFER_BLOCKING 0x0 ;  /* 0x0000000000007b1d */ /* 0x004ff40000010000 */
[----:B------:R-:W-:Y:S05]  /*6ae0*/  @P6 BRA `(.L_x_7) ;  /* 0x0000000000706947 */ /* 0x000fea0003800000 */
[----:B------:R-:W-:Y:S01]  /*6af0*/  USHF.R.U32.HI UR6, URZ, 0x4, UR10 ;  /* 0x00000004ff067899 */ /* 0x000fe2000801160a */
[----:B------:R-:W-:Y:S01]  /*6b00*/  UMOV UR4, URZ ;  /* 0x000000ff00047c82 */ /* 0x000fe20008000000 */
[----:B------:R-:W-:Y:S02]  /*6b10*/  UIADD3 UR8, UPT, UPT, UR20, 0x88, URZ ;  /* 0x0000008814087890 */ /* 0x000fe4000fffe0ff */
[----:B------:R-:W-:Y:S02]  /*6b20*/  USGXT.U32 UR6, UR6, 0xe ;  /* 0x0000000e0606789a */ /* 0x000fe40008000000 */
[----:B------:R-:W-:Y:S02]  /*6b30*/  UIADD3 UR9, UPT, UPT, UR20, 0x90, URZ ;  /* 0x0000009014097890 */ /* 0x000fe4000fffe0ff */
[----:B------:R-:W-:Y:S02]  /*6b40*/  UIADD3 UR22, UP1, UPT, UR6, 0x2, URZ ;  /* 0x0000000206167890 */ /* 0x000fe4000ff3e0ff */
[----:B------:R-:W-:-:S02]  /*6b50*/  UIADD3 UR13, UPT, UPT, UR20, 0x98, URZ ;  /* 0x00000098140d7890 */ /* 0x000fc4000fffe0ff */
[----:B------:R-:W-:Y:S01]  /*6b60*/  UIADD3.X UR23, UPT, UPT, UR4, 0x40004040, URZ, UP1, !UPT ;  /* 0x4000404004177890 */ /* 0x000fe20008ffe4ff */
[----:B------:R-:W-:Y:S01]  /*6b70*/  UMOV UR24, 0x0 ;  /* 0x0000000000187882 */ /* 0x000fe20000000000 */
[----:B------:R-:W-:Y:S02]  /*6b80*/  UMOV UR25, 0x8200910 ;  /* 0x0820091000197882 */ /* 0x000fe40000000000 */
[----:B------:R-:W-:Y:S02]  /*6b90*/  UIADD3.64 UR14, UPT, UPT, UR22, 0x2, URZ ;  /* 0x00000002160e7897 */ /* 0x000fe4000fffe0ff */
[----:B------:R-:W-:Y:S01]  /*6ba0*/  UIADD3.64 UR16, UPT, UPT, UR22, 0x4, URZ ;  /* 0x0000000416107897 */ /* 0x000fe2000fffe0ff */
[----:B------:R-:W-:Y:S01]  /*6bb0*/  UMOV UR7, 0x40004040 ;  /* 0x4000404000077882 */ /* 0x000fe20000000000 */
[----:B------:R-:W-:Y:S01]  /*6bc0*/  UMOV UR26, 0x0 ;  /* 0x00000000001a7882 */ /* 0x000fe20000000000 */
[----:B------:R-:W-:Y:S01]  /*6bd0*/  UMOV UR27, 0x8200910 ;  /* 0x08200910001b7882 */ /* 0x000fe20000000000 */
[----:B------:R-:W-:Y:S01]  /*6be0*/  UMOV UR28, 0x0 ;  /* 0x00000000001c7882 */ /* 0x000fe20000000000 */
[----:B------:R-:W-:Y:S01]  /*6bf0*/  UMOV UR29, 0x8200910 ;  /* 0x08200910001d7882 */ /* 0x000fe20000000000 */
[----:B------:R-:W-:Y:S01]  /*6c00*/  UMOV UR4, UR12 ;  /* 0x0000000c00047c82 */ /* 0x000fe20008000000 */
[----:B------:R-:W-:Y:S01]  /*6c10*/  UMOV UR5, URZ ;  /* 0x000000ff00057c82 */ /* 0x000fe20008000000 */
[----:B------:R2:W-:Y:S01]  /*6c20*/  UTCHMMA tmem[UR21], gdesc[UR6], tmem[UR20], tmem[UR24], idesc[UR25], !UPT ;  /* 0x00ff1806150079ea */ /* 0x0005e2000f800014 */
[----:B------:R-:W-:Y:S01]  /*6c30*/  UMOV UR30, 0x0 ;  /* 0x00000000001e7882 */ /* 0x000fe20000000000 */
[----:B------:R-:W-:Y:S01]  /*6c40*/  UMOV UR31, 0x8200910 ;  /* 0x08200910001f7882 */ /* 0x000fe20000000000 */
[----:B------:R2:W-:Y:S01]  /*6c50*/  UTCHMMA tmem[UR8], gdesc[UR22], tmem[UR20], tmem[UR26], idesc[UR27], UPT ;  /* 0x00ff1a16080079ea */ /* 0x0005e2000b800014 */
[----:B------:R-:W-:Y:S01]  /*6c60*/  UMOV UR4, UR4 ;  /* 0x0000000400047c82 */ /* 0x000fe20008000000 */
[----:B------:R2:W-:Y:S01]  /*6c70*/  UTCHMMA tmem[UR9], gdesc[UR14], tmem[UR20], tmem[UR28], idesc[UR29], UPT ;  /* 0x00ff1c0e090079ea */ /* 0x0005e2000b800014 */
[----:B------:R2:W-:Y:S01]  /*6c80*/  UTCHMMA tmem[UR13], gdesc[UR16], tmem[UR20], tmem[UR30], idesc[UR31], UPT ;  /* 0x00ff1e100d0079ea */ /* 0x0005e2000b800014 */
[----:B------:R2:W-:Y:S01]  /*6c90*/  UTCBAR [UR4], URZ ;  /* 0x000000ff040073e9 */ /* 0x0005e200080000ff */
[----:B------:R-:W-:Y:S01]  /*6ca0*/  NOP ;  /* 0x0000000000007918 */ /* 0x000fe20000000000 */
.L_x_7:
[----:B------:R-:W-:Y:S01]  /*6cb0*/  BAR.SYNC.DEFER_BLOCKING 0x0 ;  /* 0x0000000000007b1d */ /* 0x000fe20000010000 */
[C---:B-1----:R-:W-:Y:S02]  /*6cc0*/  VIADD R4, R174.reuse, 0xffffff7a ;  /* 0xffffff7aae047836 */ /* 0x042fe40000000000 */
[C---:B------:R-:W-:Y:S02]  /*6cd0*/  VIADD R5, R174.reuse, 0xffffff79 ;  /* 0xffffff79ae057836 */ /* 0x040fe40000000000 */
[C---:B------:R-:W-:Y:S01]  /*6ce0*/  VIADD R11, R174.reuse, 0xffffff64 ;  /* 0xffffff64ae0b7836 */ /* 0x040fe20000000000 */
[----:B--2---:R-:W-:Y:S01]  /*6cf0*/  UMOV UR4, URZ ;  /* 0x000000ff00047c82 */ /* 0x004fe20008000000 */
[C---:B------:R-:W-:Y:S02]  /*6d00*/  VIADD R28, R174.reuse, 0xffffff60 ;  /* 0xffffff60ae1c7836 */ /* 0x040fe40000000000 */
[C---:B------:R-:W-:Y:S02]  /*6d10*/  VIADD R16, R174.reuse, 0xffffff63 ;  /* 0xffffff63ae107836 */ /* 0x040fe40000000000 */
[----:B------:R-:W-:-:S02]  /*6d20*/  VIADD R12, R174, 0xffffff67 ;  /* 0xffffff67ae0c7836 */ /* 0x000fc40000000000 */
[C---:B------:R-:W-:Y:S02]  /*6d30*/  VIADD R15, R174.reuse, 0xffffff74 ;  /* 0xffffff74ae0f7836 */ /* 0x040fe40000000000 */
[----:B------:R-:W-:Y:S01]  /*6d40*/  VIADD R18, R174, 0xffffff6f ;  /* 0xffffff6fae127836 */ /* 0x000fe20000000000 */
[----:B------:R-:W-:Y:S01]  /*6d50*/  @!PT LDS RZ, [RZ] ;  /* 0x00000000fffff984 */ /* 0x000fe20000000800 */
[----:B------:R-:W-:Y:S01]  /*6d60*/  @!PT LDS RZ, [RZ] ;  /* 0x00000000fffff984 */ /* 0x000fe20000000800 */
[----:B------:R-:W-:Y:S01]  /*6d70*/  @!PT LDS RZ, [RZ] ;  /* 0x00000000fffff984 */ /* 0x000fe20000000800 */
[----:B------:R1:W-:Y:S01]  /*6d80*/  LDGSTS.E [R179+0x14000], desc[UR18][R46.64], !P1 ;  /* 0x140000002eb37fae */ /* 0x0003e2000c9a1012 */
[----:B------:R-:W-:-:S03]  /*6d90*/  ISETP.GE.U32.AND P1, PT, R189, 0x7fffff5c, PT ;  /* 0x7fffff5cbd00780c */ /* 0x000fc60003f26070 */
        /* <DEDUP_REMOVED lines=18> */
[----:B------:R1:W-:Y:S03]  /*6ec0*/  LDGSTS.E [R179+0x1401c], desc[UR18][R60.64], !P4 ;  /* 0x1401c0003cb37fae */ /* 0x0003e6000e1a1012 */
[----:B------:R-:W-:Y:S01]  /*6ed0*/  ISETP.GE.U32.AND P4, PT, R5, 0x7fffff4d, PT ;  /* 0x7fffff4d0500780c */ /* 0x000fe20003f86070 */
[----:B------:R1:W-:Y:S01]  /*6ee0*/  LDGSTS.E [R179+0x14020], desc[UR18][R62.64], !P1 ;  /* 0x140200003eb37fae */ /* 0x0003e2000c9a1012 */
[----:B------:R-:W-:Y:S01]  /*6ef0*/  ISETP.GE.U32.AND P1, PT, R4, 0x7fffff4e, PT ;  /* 0x7fffff4e0400780c */ /* 0x000fe20003f26070 */
[C---:B------:R-:W-:Y:S01]  /*6f00*/  VIADD R4, R174.reuse, 0xffffff6e ;  /* 0xffffff6eae047836 */ /* 0x040fe20000000000 */
[----:B------:R-:W-:Y:S01]  /*6f10*/  SEL R7, RZ, 0x1, P4 ;  /* 0x00000001ff077807 */ /* 0x000fe20002000000 */
[----:B------:R-:W-:Y:S01]  /*6f20*/  VIADD R5, R174, 0xffffff68 ;  /* 0xffffff68ae057836 */ /* 0x000fe20000000000 */
[----:B------:R1:W-:Y:S01]  /*6f30*/  LDGSTS.E [R179+0x14024], desc[UR18][R64.64], !P2 ;  /* 0x1402400040b37fae */ /* 0x0003e2000d1a1012 */
[----:B------:R-:W-:-:S02]  /*6f40*/  SEL R8, RZ, 0x1fffe, P1 ;  /* 0x0001fffeff087807 */ /* 0x000fc40000800000 */
[----:B------:R-:W-:Y:S01]  /*6f50*/  ISETP.GE.U32.AND P6, PT, R4, 0x7fffff4f, PT ;  /* 0x7fffff4f0400780c */ /* 0x000fe20003fc6070 */
[C---:B------:R-:W-:Y:S01]  /*6f60*/  VIADD R4, R174.reuse, 0xffffff69 ;  /* 0xffffff69ae047836 */ /* 0x040fe20000000000 */
[----:B------:R-:W-:Y:S01]  /*6f70*/  ISETP.GE.U32.AND P2, PT, R5, 0x7fffff49, PT ;  /* 0x7fffff490500780c */ /* 0x000fe20003f46070 */
[----:B------:R-:W-:Y:S01]  /*6f80*/  VIADD R5, R174, 0xffffff6a ;  /* 0xffffff6aae057836 */ /* 0x000fe20000000000 */
[----:B------:R-:W-:Y:S01]  /*6f90*/  SEL R6, RZ, 0x4, P6 ;  /* 0x00000004ff067807 */ /* 0x000fe20003000000 */
[----:B------:R-:W-:Y:S01]  /*6fa0*/  IMAD.IADD R7, R7, 0x1, R8 ;  /* 0x0000000107077824 */ /* 0x000fe200078e0208 */
[----:B------:R-:W-:Y:S01]  /*6fb0*/  ISETP.GE.U32.AND P4, PT, R4, 0x7fffff4a, PT ;  /* 0x7fffff4a0400780c */ /* 0x000fe20003f86070 */
[C---:B------:R-:W-:Y:S01]  /*6fc0*/  VIADD R4, R174.reuse, 0xffffff6b ;  /* 0xffffff6bae047836 */ /* 0x040fe20000000000 */
[----:B------:R-:W-:Y:S01]  /*6fd0*/  SEL R9, RZ, 0x1, P2 ;  /* 0x00000001ff097807 */ /* 0x000fe20001000000 */
[C---:B------:R-:W-:Y:S01]  /*6fe0*/  VIADD R8, R174.reuse, 0xffffff73 ;  /* 0xffffff73ae087836 */ /* 0x040fe20000000000 */
[----:B------:R-:W-:Y:S01]  /*6ff0*/  ISETP.GE.U32.AND P2, PT, R11, 0x7fffff45, PT ;  /* 0x7fffff450b00780c */ /* 0x000fe20003f46070 */
[C---:B------:R-:W-:Y:S01]  /*7000*/  VIADD R11, R174.reuse, 0xffffff66 ;  /* 0xffffff66ae0b7836 */ /* 0x040fe20000000000 */
[----:B------:R-:W-:Y:S01]  /*7010*/  ISETP.GE.U32.AND P1, PT, R5, 0x7fffff4b, PT ;  /* 0x7fffff4b0500780c */ /* 0x000fe20003f26070 */
[----:B------:R-:W-:Y:S01]  /*7020*/  VIADD R5, R174, 0xffffff65 ;  /* 0xffffff65ae057836 */ /* 0x000fe20000000000 */
[----:B------:R-:W-:Y:S01]  /*7030*/  ISETP.GE.U32.AND P6, PT, R4, 0x7fffff4c, PT ;  /* 0x7fffff4c0400780c */ /* 0x000fe20003fc6070 */
[----:B------:R1:W-:Y:S01]  /*7040*/  LDGSTS.E [R179+0x14028], desc[UR18][R66.64], !P3 ;  /* 0x1402800042b37fae */ /* 0x0003e2000d9a1012 */
[----:B------:R-:W-:-:S02]  /*7050*/  SEL R4, RZ, 0x4, P1 ;  /* 0x00000004ff047807 */ /* 0x000fc40000800000 */
[----:B------:R-:W-:Y:S01]  /*7060*/  ISETP.GE.U32.AND P1, PT, R11, 0x7fffff47, PT ;  /* 0x7fffff470b00780c */ /* 0x000fe20003f26070 */
[----:B------:R-:W-:Y:S01]  /*7070*/  VIADD R11, R174, 0xffffff61 ;  /* 0xffffff61ae0b7836 */ /* 0x000fe20000000000 */
[----:B------:R-:W-:Y:S02]  /*7080*/  SEL R13, RZ, 0x1, P2 ;  /* 0x00000001ff0d7807 */ /* 0x000fe40001000000 */
[----:B------:R-:W-:Y:S02]  /*7090*/  SEL R10, RZ, 0x1fffe, P4 ;  /* 0x0001fffeff0a7807 */ /* 0x000fe40002000000 */
[----:B------:R-:W-:Y:S02]  /*70a0*/  ISETP.GE.U32.AND P2, PT, R11, 0x7fffff42, PT ;  /* 0x7fffff420b00780c */ /* 0x000fe40003f46070 */
[----:B------:R-:W-:Y:S01]  /*70b0*/  SEL R11, RZ, 0x4, P1 ;  /* 0x00000004ff0b7807 */ /* 0x000fe20000800000 */
[----:B------:R-:W-:Y:S01]  /*70c0*/  IMAD.IADD R9, R9, 0x1, R10 ;  /* 0x0000000109097824 */ /* 0x000fe200078e020a */
[----:B------:R-:W-:-:S02]  /*70d0*/  ISETP.GE.U32.AND P1, PT, R28, 0x7fffff41, PT ;  /* 0x7fffff411c00780c */ /* 0x000fc40003f26070 */
[----:B------:R-:W-:Y:S02]  /*70e0*/  ISETP.GE.U32.AND P4, PT, R5, 0x7fffff46, PT ;  /* 0x7fffff460500780c */ /* 0x000fe40003f86070 */
[----:B------:R-:W-:Y:S02]  /*70f0*/  SEL R17, RZ, 0x1fffe, P2 ;  /* 0x0001fffeff117807 */ /* 0x000fe40001000000 */
[----:B------:R-:W-:Y:S02]  /*7100*/  SEL R5, RZ, 0x7fff8, P6 ;  /* 0x0007fff8ff057807 */ /* 0x000fe40003000000 */
[----:B------:R-:W-:Y:S02]  /*7110*/  ISETP.GE.U32.AND P2, PT, R16, 0x7fffff44, PT ;  /* 0x7fffff441000780c */ /* 0x000fe40003f46070 */
[----:B------:R-:W-:Y:S01]  /*7120*/  ISETP.GE.U32.AND P6, PT, R12, 0x7fffff48, PT ;  /* 0x7fffff480c00780c */ /* 0x000fe20003fc6070 */
[----:B------:R-:W-:Y:S01]  /*7130*/  VIADD R12, R174, 0xffffff62 ;  /* 0xffffff62ae0c7836 */ /* 0x000fe20000000000 */
[----:B------:R-:W-:-:S02]  /*7140*/  SEL R16, RZ, 0x1, P1 ;  /* 0x00000001ff107807 */ /* 0x000fc40000800000 */
[----:B------:R-:W-:Y:S02]  /*7150*/  SEL R14, RZ, 0x1fffe, P4 ;  /* 0x0001fffeff0e7807 */ /* 0x000fe40002000000 */
[----:B------:R-:W-:Y:S01]  /*7160*/  ISETP.GE.U32.AND P4, PT, R12, 0x7fffff43, PT ;  /* 0x7fffff430c00780c */ /* 0x000fe20003f86070 */
[----:B------:R-:W-:Y:S01]  /*7170*/  IMAD.IADD R16, R16, 0x1, R17 ;  /* 0x0000000110107824 */ /* 0x000fe200078e0211 */
[----:B------:R-:W-:Y:S01]  /*7180*/  LOP3.LUT R9, R9, 0x3, RZ, 0xc0, !PT ;  /* 0x0000000309097812 */ /* 0x000fe200078ec0ff */
[----:B------:R-:W-:Y:S01]  /*7190*/  IMAD.IADD R13, R13, 0x1, R14 ;  /* 0x000000010d0d7824 */ /* 0x000fe200078e020e */
[----:B------:R-:W-:Y:S02]  /*71a0*/  SEL R12, RZ, 0x7fff8, P6 ;  /* 0x0007fff8ff0c7807 */ /* 0x000fe40003000000 */
[----:B------:R-:W-:Y:S02]  /*71b0*/  ISETP.GE.U32.AND P6, PT, R15, 0x7fffff55, PT ;  /* 0x7fffff550f00780c */ /* 0x000fe40003fc6070 */
[----:B------:R-:W-:-:S02]  /*71c0*/  SEL R15, RZ, 0x4, P4 ;  /* 0x00000004ff0f7807 */ /* 0x000fc40002000000 */
[----:B------:R-:W-:Y:S02]  /*71d0*/  SEL R10, RZ, 0x7fff8, P2 ;  /* 0x0007fff8ff0a7807 */ /* 0x000fe40001000000 */
[----:B------:R-:W-:Y:S02]  /*71e0*/  LOP3.LUT R16, R16, 0x3, RZ, 0xc0, !PT ;  /* 0x0000000310107812 */ /* 0x000fe400078ec0ff */
[----:B------:R-:W-:Y:S02]  /*71f0*/  IADD3 R4, PT, PT, R9, R5, R4 ;  /* 0x0000000509047210 */ /* 0x000fe40007ffe004 */
[----:B------:R-:W-:Y:S02]  /*7200*/  ISETP.GE.U32.AND P2, PT, R18, 0x7fffff50, PT ;  /* 0x7fffff501200780c */ /* 0x000fe40003f46070 */
[----:B------:R-:W-:Y:S01]  /*7210*/  LOP3.LUT R13, R13, 0x3, RZ, 0xc0, !PT ;  /* 0x000000030d0d7812 */ /* 0x000fe200078ec0ff */
[----:B------:R-:W-:Y:S01]  /*7220*/  IMAD.SHL.U32 R4, R4, 0x100, RZ ;  /* 0x0000010004047824 */ /* 0x000fe200078e00ff */
[----:B------:R-:W-:Y:S01]  /*7230*/  IADD3 R10, PT, PT, R16, R10, R15 ;  /* 0x0000000a100a7210 */ /* 0x000fe20007ffe00f */
[----:B------:R1:W-:Y:S01]  /*7240*/  LDGSTS.E [R179+0x1402c], desc[UR18][R68.64], !P6 ;  /* 0x1402c00044b37fae */ /* 0x0003e2000f1a1012 */
[----:B------:R-:W-:-:S02]  /*7250*/  SEL R5, RZ, 0x7fff8, P2 ;  /* 0x0007fff8ff057807 */ /* 0x000fc40001000000 */
[----:B------:R-:W-:Y:S02]  /*7260*/  LOP3.LUT R7, R7, 0x3, RZ, 0xc0, !PT ;  /* 0x0000000307077812 */ /* 0x000fe400078ec0ff */
[----:B------:R-:W-:Y:S02]  /*7270*/  IADD3 R11, PT, PT, R13, R12, R11 ;  /* 0x0000000c0d0b7210 */ /* 0x000fe40007ffe00b */
[----:B------:R-:W-:Y:S02]  /*7280*/  LOP3.LUT R10, R10, 0xf, RZ, 0xc0, !PT ;  /* 0x0000000f0a0a7812 */ /* 0x000fe400078ec0ff */
[----:B------:R-:W-:Y:S01]  /*7290*/  IADD3 R5, PT, PT, R7, R5, R6 ;  /* 0x0000000507057210 */ /* 0x000fe20007ffe006 */
[----:B------:R-:W-:Y:S01]  /*72a0*/  VIADD R6, R174, 0xffffff72 ;  /* 0xffffff72ae067836 */ /* 0x000fe20000000000 */
[----:B------:R-:W-:Y:S01]  /*72b0*/  LOP3.LUT R4, R4, 0xf00, RZ, 0xe2, !PT ;  /* 0x00000f0004047812 */ /* 0x000fe200078ee2ff */
[----:B------:R-:W-:Y:S01]  /*72c0*/  IMAD R10, R11, 0x10, R10 ;  /* 0x000000100b0a7824 */ /* 0x000fe200078e020a */
[----:B------:R-:W-:-:S02]  /*72d0*/  ISETP.GE.U32.AND P2, PT, R8, 0x7fffff54, PT ;  /* 0x7fffff540800780c */ /* 0x000fc40003f46070 */
[----:B------:R-:W-:Y:S01]  /*72e0*/  ISETP.GE.U32.AND P4, PT, R6, 0x7fffff53, PT ;  /* 0x7fffff530600780c */ /* 0x000fe20003f86070 */
[----:B------:R-:W-:Y:S01]  /*72f0*/  IMAD R5, R5, 0x1000, R4 ;  /* 0x0000100005057824 */ /* 0x000fe200078e0204 */
[----:B------:R-:W-:Y:S01]  /*7300*/  LOP3.LUT R10, R10, 0xff, RZ, 0xc0, !PT ;  /* 0x000000ff0a0a7812 */ /* 0x000fe200078ec0ff */
[C---:B------:R-:W-:Y:S02]  /*7310*/  VIADD R4, R174.reuse, 0xffffff71 ;  /* 0xffffff71ae047836 */ /* 0x040fe40000000000 */
[----:B------:R-:W-:Y:S02]  /*7320*/  VIADD R174, R174, 0xffffff70 ;  /* 0xffffff70aeae7836 */ /* 0x000fe40000000000 */
[----:B------:R-:W-:Y:S01]  /*7330*/  IMAD.IADD R5, R5, 0x1, R10 ;  /* 0x0000000105057824 */ /* 0x000fe200078e020a */
[----:B------:R-:W-:Y:S02]  /*7340*/  ISETP.GE.U32.AND P3, PT, R4, 0x7fffff52, PT ;  /* 0x7fffff520400780c */ /* 0x000fe40003f66070 */
[----:B------:R-:W-:Y:S01]  /*7350*/  ISETP.GE.U32.AND P6, PT, R174, 0x7fffff51, PT ;  /* 0x7fffff51ae00780c */ /* 0x000fe20003fc6070 */
[----:B------:R1:W-:Y:S01]  /*7360*/  LDGSTS.E [R179+0x14030], desc[UR18][R70.64], !P2 ;  /* 0x1403000046b37fae */ /* 0x0003e2000d1a1012 */
[----:B------:R-:W-:-:S02]  /*7370*/  LOP3.LUT R23, R5, 0xffff, RZ, 0xc0, !PT ;  /* 0x0000ffff05177812 */ /* 0x000fc400078ec0ff */
[-C--:B------:R-:W-:Y:S01]  /*7380*/  IADD3 R4, P2, PT, R142, R42.reuse, RZ ;  /* 0x0000002a8e047210 */ /* 0x080fe20007f5e0ff */
[----:B------:R1:W-:Y:S01]  /*7390*/  LDGSTS.E [R179+0x14034], desc[UR18][R72.64], !P4 ;  /* 0x1403400048b37fae */ /* 0x0003e2000e1a1012 */
[--C-:B------:R-:W-:Y:S02]  /*73a0*/  SHF.R.U32.HI R6, RZ, 0xf, R23.reuse ;  /* 0x0000000fff067819 */ /* 0x100fe40000011617 */
[----:B------:R-:W-:Y:S01]  /*73b0*/  SHF.R.U32.HI R7, RZ, 0xe, R23 ;  /* 0x0000000eff077819 */ /* 0x000fe20000011617 */
[----:B------:R-:W-:Y:S01]  /*73c0*/  IMAD.X R5, R143, 0x1, R43, P2 ;  /* 0x000000018f057824 */ /* 0x000fe200010e062b */
[----:B------:R-:W-:Y:S01]  /*73d0*/  LOP3.LUT P2, RZ, R6, 0x1, RZ, 0xc0, !PT ;  /* 0x0000000106ff7812 */ /* 0x000fe2000784c0ff */
[----:B------:R1:W-:Y:S01]  /*73e0*/  LDGSTS.E [R179+0x14038], desc[UR18][R74.64], !P3 ;  /* 0x140380004ab37fae */ /* 0x0003e2000d9a1012 */
[----:B------:R-:W-:Y:S02]  /*73f0*/  IADD3 R8, P3, PT, R146, R42, RZ ;  /* 0x0000002a92087210 */ /* 0x000fe40007f7e0ff */
[----:B------:R-:W-:Y:S01]  /*7400*/  LOP3.LUT P4, RZ, R7, 0x1, RZ, 0xc0, !PT ;  /* 0x0000000107ff7812 */ /* 0x000fe2000788c0ff */
[----:B------:R1:W-:Y:S01]  /*7410*/  LDGSTS.E [R179+0x1403c], desc[UR18][R76.64], !P6 ;  /* 0x1403c0004cb37fae */ /* 0x0003e2000f1a1012 */
[----:B------:R-:W-:Y:S01]  /*7420*/  SHF.R.U32.HI R11, RZ, 0xd, R23 ;  /* 0x0000000dff0b7819 */ /* 0x000fe20000011617 */
[----:B------:R-:W-:Y:S01]  /*7430*/  IMAD.X R9, R147, 0x1, R43, P3 ;  /* 0x0000000193097824 */ /* 0x000fe200018e062b */
[----:B------:R-:W-:-:S02]  /*7440*/  SHF.R.U32.HI R12, RZ, 0xc, R23 ;  /* 0x0000000cff0c7819 */ /* 0x000fc40000011617 */
[----:B------:R-:W-:Y:S02]  /*7450*/  LOP3.LUT P3, RZ, R11, 0x1, RZ, 0xc0, !PT ;  /* 0x000000010bff7812 */ /* 0x000fe4000786c0ff */
[--C-:B------:R-:W-:Y:S01]  /*7460*/  SHF.R.U32.HI R13, RZ, 0xb, R23.reuse ;  /* 0x0000000bff0d7819 */ /* 0x100fe20000011617 */
[----:B------:R1:W-:Y:S01]  /*7470*/  LDGSTS.E [R179+0x14040], desc[UR18][R78.64], P2 ;  /* 0x140400004eb37fae */ /* 0x0003e200091a1012 */
[----:B------:R-:W-:Y:S02]  /*7480*/  LOP3.LUT P2, RZ, R12, 0x1, RZ, 0xc0, !PT ;  /* 0x000000010cff7812 */ /* 0x000fe4000784c0ff */
[--C-:B------:R-:W-:Y:S01]  /*7490*/  SHF.R.U32.HI R14, RZ, 0x9, R23.reuse ;  /* 0x00000009ff0e7819 */ /* 0x100fe20000011617 */
[----:B------:R1:W-:Y:S01]  /*74a0*/  LDGSTS.E [R179+0x14044], desc[UR18][R80.64], P4 ;  /* 0x1404400050b37fae */ /* 0x0003e2000a1a1012 */
[----:B------:R-:W-:Y:S02]  /*74b0*/  LOP3.LUT P4, RZ, R13, 0x1, RZ, 0xc0, !PT ;  /* 0x000000010dff7812 */ /* 0x000fe4000788c0ff */
[----:B------:R-:W-:-:S02]  /*74c0*/  SHF.R.U32.HI R13, RZ, 0xa, R23 ;  /* 0x0000000aff0d7819 */ /* 0x000fc40000011617 */
[--C-:B------:R-:W-:Y:S01]  /*74d0*/  SHF.R.U32.HI R15, RZ, 0x7, R23.reuse ;  /* 0x00000007ff0f7819 */ /* 0x100fe20000011617 */
[----:B------:R1:W-:Y:S01]  /*74e0*/  LDGSTS.E [R179+0x14048], desc[UR18][R82.64], P3 ;  /* 0x1404800052b37fae */ /* 0x0003e200099a1012 */
[----:B------:R-:W-:Y:S02]  /*74f0*/  LOP3.LUT P3, RZ, R13, 0x1, RZ, 0xc0, !PT ;  /* 0x000000010dff7812 */ /* 0x000fe4000786c0ff */
[--C-:B------:R-:W-:Y:S01]  /*7500*/  SHF.R.U32.HI R16, RZ, 0x6, R23.reuse ;  /* 0x00000006ff107819 */ /* 0x100fe20000011617 */
[----:B------:R1:W-:Y:S01]  /*7510*/  LDGSTS.E [R179+0x1404c], desc[UR18][R84.64], P2 ;  /* 0x1404c00054b37fae */ /* 0x0003e200091a1012 */
[----:B------:R-:W-:Y:S02]  /*7520*/  LOP3.LUT P2, RZ, R14, 0x1, RZ, 0xc0, !PT ;  /* 0x000000010eff7812 */ /* 0x000fe4000784c0ff */
[--C-:B------:R-:W-:Y:S01]  /*7530*/  SHF.R.U32.HI R14, RZ, 0x8, R23.reuse ;  /* 0x00000008ff0e7819 */ /* 0x100fe20000011617 */
[----:B------:R1:W-:Y:S01]  /*7540*/  LDGSTS.E [R179+0x14050], desc[UR18][R86.64], P4 ;  /* 0x1405000056b37fae */ /* 0x0003e2000a1a1012 */
[----:B------:R-:W-:-:S02]  /*7550*/  SHF.R.U32.HI R17, RZ, 0x5, R23 ;  /* 0x00000005ff117819 */ /* 0x000fc40000011617 */
[----:B------:R-:W-:Y:S02]  /*7560*/  LOP3.LUT P4, RZ, R14, 0x1, RZ, 0xc0, !PT ;  /* 0x000000010eff7812 */ /* 0x000fe4000788c0ff */
[--C-:B------:R-:W-:Y:S01]  /*7570*/  SHF.R.U32.HI R21, RZ, 0x4, R23.reuse ;  /* 0x00000004ff157819 */ /* 0x100fe20000011617 */
[----:B------:R1:W-:Y:S01]  /*7580*/  LDGSTS.E [R179+0x14054], desc[UR18][R88.64], P3 ;  /* 0x1405400058b37fae */ /* 0x0003e200099a1012 */
[----:B------:R-:W-:Y:S02]  /*7590*/  LOP3.LUT P3, RZ, R15, 0x1, RZ, 0xc0, !PT ;  /* 0x000000010fff7812 */ /* 0x000fe4000786c0ff */
[----:B------:R-:W-:Y:S01]  /*75a0*/  SHF.R.U32.HI R22, RZ, 0x3, R23 ;  /* 0x00000003ff167819 */ /* 0x000fe20000011617 */
[----:B------:R1:W-:Y:S01]  /*75b0*/  LDGSTS.E [R179+0x14058], desc[UR18][R90.64], P2 ;  /* 0x140580005ab37fae */ /* 0x0003e200091a1012 */
[----:B------:R-:W-:Y:S02]  /*75c0*/  LOP3.LUT P2, RZ, R16, 0x1, RZ, 0xc0, !PT ;  /* 0x0000000110ff7812 */ /* 0x000fe4000784c0ff */
[----:B------:R-:W-:-:S02]  /*75d0*/  IADD3 R6, P6, PT, R144, R42, RZ ;  /* 0x0000002a90067210 */ /* 0x000fc40007fde0ff */
[----:B------:R-:W-:Y:S01]  /*75e0*/  SHF.R.U32.HI R25, RZ, 0x2, R23 ;  /* 0x00000002ff197819 */ /* 0x000fe20000011617 */
[----:B------:R1:W-:Y:S01]  /*75f0*/  LDGSTS.E [R179+0x1405c], desc[UR18][R92.64], P4 ;  /* 0x1405c0005cb37fae */ /* 0x0003e2000a1a1012 */
[----:B------:R-:W-:Y:S01]  /*7600*/  LOP3.LUT P4, RZ, R17, 0x1, RZ, 0xc0, !PT ;  /* 0x0000000111ff7812 */ /* 0x000fe2000788c0ff */
[----:B------:R-:W-:Y:S01]  /*7610*/  IMAD.X R7, R145, 0x1, R43, P6 ;  /* 0x0000000191077824 */ /* 0x000fe200030e062b */
[----:B------:R-:W-:Y:S01]  /*7620*/  SHF.R.U32.HI R26, RZ, 0x1, R23 ;  /* 0x00000001ff1a7819 */ /* 0x000fe20000011617 */
[----:B------:R1:W-:Y:S01]  /*7630*/  LDGSTS.E [R179+0x14060], desc[UR18][R94.64], P3 ;  /* 0x140600005eb37fae */ /* 0x0003e200099a1012 */
[-C--:B------:R-:W-:Y:S02]  /*7640*/  IADD3 R18, P3, PT, R156, R42.reuse, RZ ;  /* 0x0000002a9c127210 */ /* 0x080fe40007f7e0ff */
[----:B------:R-:W-:Y:S01]  /*7650*/  IADD3 R10, P6, PT, R148, R42, RZ ;  /* 0x0000002a940a7210 */ /* 0x000fe20007fde0ff */
[----:B------:R1:W-:Y:S01]  /*7660*/  LDGSTS.E [R179+0x14064], desc[UR18][R96.64], P2 ;  /* 0x1406400060b37fae */ /* 0x0003e200091a1012 */
[----:B------:R-:W-:Y:S01]  /*7670*/  ISETP.GE.AND P2, PT, R39, R242, PT ;  /* 0x000000f22700720c */ /* 0x000fe20003f46270 */
[--C-:B------:R-:W-:Y:S01]  /*7680*/  IMAD.X R19, R157, 0x1, R43.reuse, P3 ;  /* 0x000000019d137824 */ /* 0x100fe200018e062b */
[----:B------:R-:W-:Y:S01]  /*7690*/  LOP3.LUT P3, RZ, R21, 0x1, RZ, 0xc0, !PT ;  /* 0x0000000115ff7812 */ /* 0x000fe2000786c0ff */
[----:B------:R-:W-:Y:S01]  /*76a0*/  IMAD.X R11, R149, 0x1, R43, P6 ;  /* 0x00000001950b7824 */ /* 0x000fe200030e062b */
[----:B------:R-:W-:Y:S01]  /*76b0*/  SEL R24, RZ, 0x4, P2 ;  /* 0x00000004ff187807 */ /* 0x000fe20001000000 */
[----:B------:R1:W-:Y:S01]  /*76c0*/  LDGSTS.E [R179+0x14068], desc[UR18][R98.64], P4 ;  /* 0x1406800062b37fae */ /* 0x0003e2000a1a1012 */
[----:B------:R-:W-:-:S02]  /*76d0*/  LOP3.LUT P2, RZ, R22, 0x1, RZ, 0xc0, !PT ;  /* 0x0000000116ff7812 */ /* 0x000fc4000784c0ff */
[----:B------:R-:W-:Y:S02]  /*76e0*/  ISETP.GT.AND P4, PT, R176, 0x9f, PT ;  /* 0x0000009fb000780c */ /* 0x000fe40003f84270 */
[-C--:B------:R-:W-:Y:S02]  /*76f0*/  IADD3 R12, P6, PT, R150, R42.reuse, RZ ;  /* 0x0000002a960c7210 */ /* 0x080fe40007fde0ff */
[----:B------:R-:W-:Y:S02]  /*7700*/  SEL R27, R24, RZ, P4 ;  /* 0x000000ff181b7207 */ /* 0x000fe40002000000 */
[----:B------:R-:W-:Y:S01]  /*7710*/  LOP3.LUT P4, RZ, R25, 0x1, RZ, 0xc0, !PT ;  /* 0x0000000119ff7812 */ /* 0x000fe2000788c0ff */
[----:B------:R1:W-:Y:S01]  /*7720*/  LDGSTS.E [R179+0x1406c], desc[UR18][R100.64], P3 ;  /* 0x1406c00064b37fae */ /* 0x0003e200099a1012 */
[-C--:B------:R-:W-:Y:S01]  /*7730*/  IADD3 R22, P3, PT, R160, R42.reuse, RZ ;  /* 0x0000002aa0167210 */ /* 0x080fe20007f7e0ff */
[--C-:B------:R-:W-:Y:S01]  /*7740*/  IMAD.X R13, R151, 0x1, R43.reuse, P6 ;  /* 0x00000001970d7824 */ /* 0x100fe200030e062b */
[-C--:B------:R-:W-:Y:S01]  /*7750*/  IADD3 R14, P6, PT, R152, R42.reuse, RZ ;  /* 0x0000002a980e7210 */ /* 0x080fe20007fde0ff */
[----:B------:R1:W-:Y:S01]  /*7760*/  LDGSTS.E [R179+0x14070], desc[UR18][R166.64], P2 ;  /* 0x14070000a6b37fae */ /* 0x0003e200091a1012 */
[----:B------:R-:W-:Y:S01]  /*7770*/  ISETP.NE.U32.AND P2, PT, R27, RZ, PT ;  /* 0x000000ff1b00720c */ /* 0x000fe20003f45070 */
[--C-:B------:R-:W-:Y:S01]  /*7780*/  IMAD.X R23, R161, 0x1, R43.reuse, P3 ;  /* 0x00000001a1177824 */ /* 0x100fe200018e062b */
[----:B------:R-:W-:Y:S01]  /*7790*/  LOP3.LUT P3, RZ, R26, 0x1, RZ, 0xc0, !PT ;  /* 0x000000011aff7812 */ /* 0x000fe2000786c0ff */
[----:B------:R-:W-:Y:S01]  /*77a0*/  IMAD.X R15, R153, 0x1, R43, P6 ;  /* 0x00000001990f7824 */ /* 0x000fe200030e062b */
[----:B------:R-:W-:-:S03]  /*77b0*/  IADD3 R16, P6, PT, R154, R42, RZ ;  /* 0x0000002a9a107210 */ /* 0x000fc60007fde0ff */
[----:B------:R1:W-:Y:S02]  /*77c0*/  LDGSTS.E [R179+0x14074], desc[UR18][R168.64], P4 ;  /* 0x14074000a8b37fae */ /* 0x0003e4000a1a1012 */
[----:B------:R-:W-:Y:S01]  /*77d0*/  IMAD.X R17, R155, 0x1, R43, P6 ;  /* 0x000000019b117824 */ /* 0x000fe200030e062b */
[----:B------:R-:W-:-:S05]  /*77e0*/  IADD3 R20, P6, PT, R158, R42, RZ ;  /* 0x0000002a9e147210 */ /* 0x000fca0007fde0ff */
[----:B------:R1:W-:Y:S01]  /*77f0*/  LDGSTS.E [R179+0x14078], desc[UR18][R170.64], P3 ;  /* 0x14078000aab37fae */ /* 0x0003e200099a1012 */
[--C-:B------:R-:W-:Y:S01]  /*7800*/  IMAD.X R21, R159, 0x1, R43.reuse, P6 ;  /* 0x000000019f157824 */ /* 0x100fe200030e062b */
[-C--:B------:R-:W-:Y:S02]  /*7810*/  IADD3 R24, P6, PT, R162, R42.reuse, RZ ;  /* 0x0000002aa2187210 */ /* 0x080fe40007fde0ff */
[----:B------:R1:W-:Y:S01]  /*7820*/  LDGSTS.E [R179+0x1407c], desc[UR18][R172.64], !P1 ;  /* 0x1407c000acb37fae */ /* 0x0003e2000c9a1012 */
[----:B------:R-:W-:Y:S02]  /*7830*/  ISETP.GE.AND P1, PT, R176, 0x40, PT ;  /* 0x00000040b000780c */ /* 0x000fe40003f26270 */
[----:B------:R-:W-:Y:S01]  /*7840*/  IMAD.X R25, R163, 0x1, R43, P6 ;  /* 0x00000001a3197824 */ /* 0x000fe200030e062b */
[----:B------:R-:W0:Y:S01]  /*7850*/  LDGDEPBAR ;  /* 0x00000000000079af */ /* 0x000e220000000000 */
[----:B------:R-:W-:-:S03]  /*7860*/  IADD3 R26, P6, PT, R164, R42, RZ ;  /* 0x0000002aa41a7210 */ /* 0x000fc60007fde0ff */
[----:B------:R1:W-:Y:S02]  /*7870*/  LDGSTS.E [R183+0x10000], desc[UR18][R102.64], P2 ;  /* 0x1000000066b77fae */ /* 0x0003e400091a1012 */
[----:B------:R-:W-:Y:S01]  /*7880*/  IMAD.X R27, R165, 0x1, R43, P6 ;  /* 0x00000001a51b7824 */ /* 0x000fe200030e062b */
[----:B------:R-:W-:Y:S01]  /*7890*/  ISETP.GE.AND P6, PT, R176, 0x20, PT ;  /* 0x00000020b000780c */ /* 0x000fe20003fc6270 */
        /* <DEDUP_REMOVED lines=31> */
[----:B------:R-:W0:Y:S01]  /*7a90*/  LDGDEPBAR ;  /* 0x00000000000079af */ /* 0x000e220000000000 */
[----:B------:R-:W-:Y:S05]  /*7aa0*/  @!P1 BRA `(.L_x_8) ;  /* 0x0000002c00489947 */ /* 0x000fea0003800000 */
[----:B-1----:R-:W-:Y:S01]  /*7ab0*/  SHF.R.S32.HI R113, RZ, 0x1f, R175 ;  /* 0x0000001fff717819 */ /* 0x002fe200000114af */
[C---:B------:R-:W-:Y:S01]  /*7ac0*/  IMAD R132, R44.reuse, 0x1f, RZ ;  /* 0x0000001f2c847824 */ /* 0x040fe200078e02ff */
[C---:B------:R-:W-:Y:S01]  /*7ad0*/  IADD3 R54, P1, PT, R175.reuse, R236, RZ ;  /* 0x000000ecaf367210 */ /* 0x040fe20007f3e0ff */
[C---:B------:R-:W-:Y:S01]  /*7ae0*/  IMAD R136, R44.reuse, 0x1e, RZ ;  /* 0x0000001e2c887824 */ /* 0x040fe200078e02ff */
[C---:B------:R-:W-:Y:S01]  /*7af0*/  IADD3 R51, P3, PT, R175.reuse, R240, RZ ;  /* 0x000000f0af337210 */ /* 0x040fe20007f7e0ff */
[C---:B------:R-:W-:Y:S01]  /*7b00*/  IMAD R134, R44.reuse, 0x1d, RZ ;  /* 0x0000001d2c867824 */ /* 0x040fe200078e02ff */
[C---:B------:R-:W-:Y:S01]  /*7b10*/  IADD3 R52, P4, PT, R175.reuse, R238, RZ ;  /* 0x000000eeaf347210 */ /* 0x040fe20007f9e0ff */
[C---:B------:R-:W-:Y:S01]  /*7b20*/  IMAD R126, R44.reuse, 0x1b, RZ ;  /* 0x0000001b2c7e7824 */ /* 0x040fe200078e02ff */
[C---:B------:R-:W-:Y:S01]  /*7b30*/  IADD3 R56, P2, PT, R175.reuse, R234, RZ ;  /* 0x000000eaaf387210 */ /* 0x040fe20007f5e0ff */
[----:B------:R-:W-:Y:S01]  /*7b40*/  IMAD R122, R44, 0x1a, RZ ;  /* 0x0000001a2c7a7824 */ /* 0x000fe200078e02ff */
[-C--:B------:R-:W-:Y:S01]  /*7b50*/  LEA.HI.X.SX32 R55, R236, R113.reuse, 0x1, P1 ;  /* 0x00000071ec377211 */ /* 0x080fe200008f0eff */
[C---:B------:R-:W-:Y:S01]  /*7b60*/  IMAD R118, R44.reuse, 0x19, RZ ;  /* 0x000000192c767824 */ /* 0x040fe200078e02ff */
[C---:B------:R-:W-:Y:S01]  /*7b70*/  IADD3 R62, P1, PT, R175.reuse, R228, RZ ;  /* 0x000000e4af3e7210 */ /* 0x040fe20007f3e0ff */
[----:B------:R-:W-:Y:S01]  /*7b80*/  IMAD R50, R44, 0x17, RZ ;  /* 0x000000172c327824 */ /* 0x000fe200078e02ff */
[-C--:B------:R-:W-:Y:S01]  /*7b90*/  LEA.HI.X.SX32 R240, R240, R113.reuse, 0x1, P3 ;  /* 0x00000071f0f07211 */ /* 0x080fe200018f0eff */
[----:B------:R-:W-:Y:S01]  /*7ba0*/  IMAD R48, R44, 0x16, RZ ;  /* 0x000000162c307824 */ /* 0x000fe200078e02ff */
[-C--:B------:R-:W-:Y:S01]  /*7bb0*/  LEA.HI.X.SX32 R53, R238, R113.reuse, 0x1, P4 ;  /* 0x00000071ee357211 */ /* 0x080fe200020f0eff */
[C---:B------:R-:W-:Y:S01]  /*7bc0*/  IMAD R46, R44.reuse, 0x15, RZ ;  /* 0x000000152c2e7824 */ /* 0x040fe200078e02ff */
[C---:B------:R-:W-:Y:S01]  /*7bd0*/  IADD3 R58, P3, PT, R175.reuse, R232, RZ ;  /* 0x000000e8af3a7210 */ /* 0x040fe20007f7e0ff */
[C---:B------:R-:W-:Y:S01]  /*7be0*/  IMAD R32, R44.reuse, 0x13, RZ ;  /* 0x000000132c207824 */ /* 0x040fe200078e02ff */
[C---:B------:R-:W-:Y:S01]  /*7bf0*/  IADD3 R60, P4, PT, R175.reuse, R230, RZ ;  /* 0x000000e6af3c7210 */ /* 0x040fe20007f9e0ff */
[----:B------:R-:W-:Y:S01]  /*7c00*/  IMAD R30, R44, 0x12, RZ ;  /* 0x000000122c1e7824 */ /* 0x000fe200078e02ff */
[-C--:B------:R-:W-:Y:S01]  /*7c10*/  LEA.HI.X.SX32 R57, R234, R113.reuse, 0x1, P2 ;  /* 0x00000071ea397211 */ /* 0x080fe200010f0eff */
[C---:B------:R-:W-:Y:S01]  /*7c20*/  IMAD.SHL.U32 R26, R44.reuse, 0x10, RZ ;  /* 0x000000102c1a7824 */ /* 0x040fe200078e00ff */
[C---:B------:R-:W-:Y:S01]  /*7c30*/  IADD3 R64, P2, PT, R175.reuse, R226, RZ ;  /* 0x000000e2af407210 */ /* 0x040fe20007f5e0ff */
[----:B------:R-:W-:Y:S01]  /*7c40*/  IMAD R24, R44, 0xf, RZ ;  /* 0x0000000f2c187824 */ /* 0x000fe200078e02ff */
[-C--:B------:R-:W-:Y:S01]  /*7c50*/  LEA.HI.X.SX32 R63, R228, R113.reuse, 0x1, P1 ;  /* 0x00000071e43f7211 */ /* 0x080fe200008f0eff */
[----:B------:R-:W-:Y:S01]  /*7c60*/  IMAD R22, R44, 0xe, RZ ;  /* 0x0000000e2c167824 */ /* 0x000fe200078e02ff */
[C---:B------:R-:W-:Y:S01]  /*7c70*/  IADD3 R70, P1, PT, R175.reuse, R220, RZ ;  /* 0x000000dcaf467210 */ /* 0x040fe20007f3e0ff */
[----:B------:R-:W1:Y:S01]  /*7c80*/  LDC.64 R6, c[0x0][0x388] ;  /* 0x0000e200ff067b82 */ /* 0x000e620000000a00 */
[-C--:B------:R-:W-:Y:S01]  /*7c90*/  LEA.HI.X.SX32 R59, R232, R113.reuse, 0x1, P3 ;  /* 0x00000071e83b7211 */ /* 0x080fe200018f0eff */
[----:B------:R-:W-:Y:S01]  /*7ca0*/  IMAD R20, R44, 0xd, RZ ;  /* 0x0000000d2c147824 */ /* 0x000fe200078e02ff */
[-C--:B------:R-:W-:Y:S01]  /*7cb0*/  LEA.HI.X.SX32 R61, R230, R113.reuse, 0x1, P4 ;  /* 0x00000071e63d7211 */ /* 0x080fe200020f0eff */
[C---:B------:R-:W-:Y:S01]  /*7cc0*/  IMAD R18, R44.reuse, 0xc, RZ ;  /* 0x0000000c2c127824 */ /* 0x040fe200078e02ff */
[C---:B------:R-:W-:Y:S01]  /*7cd0*/  IADD3 R66, P3, PT, R175.reuse, R224, RZ ;  /* 0x000000e0af427210 */ /* 0x040fe20007f7e0ff */
[----:B------:R-:W-:Y:S01]  /*7ce0*/  IMAD R16, R44, 0xb, RZ ;  /* 0x0000000b2c107824 */ /* 0x000fe200078e02ff */
[C---:B------:R-:W-:Y:S01]  /*7cf0*/  IADD3 R68, P4, PT, R175.reuse, R222, RZ ;  /* 0x000000deaf447210 */ /* 0x040fe20007f9e0ff */
[----:B------:R-:W2:Y:S01]  /*7d00*/  LDC.64 R8, c[0x0][0x380] ;  /* 0x0000e000ff087b82 */ /* 0x000ea20000000a00 */
[-C--:B------:R-:W-:Y:S01]  /*7d10*/  LEA.HI.X.SX32 R65, R226, R113.reuse, 0x1, P2 ;  /* 0x00000071e2417211 */ /* 0x080fe200010f0eff */
[C---:B------:R-:W-:Y:S01]  /*7d20*/  IMAD R130, R44.reuse, 0x1c, RZ ;  /* 0x0000001c2c827824 */ /* 0x040fe200078e02ff */
[C---:B------:R-:W-:Y:S01]  /*7d30*/  IADD3 R72, P2, PT, R175.reuse, R218, RZ ;  /* 0x000000daaf487210 */ /* 0x040fe20007f5e0ff */
[----:B------:R-:W-:Y:S01]  /*7d40*/  IMAD R14, R44, 0xa, RZ ;  /* 0x0000000a2c0e7824 */ /* 0x000fe200078e02ff */
[-C--:B------:R-:W-:Y:S01]  /*7d50*/  LEA.HI.X.SX32 R71, R220, R113.reuse, 0x1, P1 ;  /* 0x00000071dc477211 */ /* 0x080fe200008f0eff */
[C---:B------:R-:W-:Y:S01]  /*7d60*/  IMAD R12, R44.reuse, 0x9, RZ ;  /* 0x000000092c0c7824 */ /* 0x040fe200078e02ff */
[C---:B------:R-:W-:Y:S01]  /*7d70*/  IADD3 R78, P1, PT, R175.reuse, R212, RZ ;  /* 0x000000d4af4e7210 */ /* 0x040fe20007f3e0ff */
[----:B------:R-:W-:Y:S01]  /*7d80*/  IMAD.SHL.U32 R10, R44, 0x8, RZ ;  /* 0x000000082c0a7824 */ /* 0x000fe200078e00ff */
        /* <DEDUP_REMOVED lines=13> */
[C---:B------:R-:W-:Y:S01]  /*7e60*/  IMAD R146, R44.reuse, 0x3, RZ ;  /* 0x000000032c927824 */ /* 0x040fe200078e02ff */
[----:B------:R-:W-:Y:S01]  /*7e70*/  IADD3 R86, P1, PT, R175, R204, RZ ;  /* 0x000000ccaf567210 */ /* 0x000fe20007f3e0ff */
[----:B------:R-:W-:Y:S01]  /*7e80*/  IMAD.SHL.U32 R158, R44, 0x2, RZ ;  /* 0x000000022c9e7824 */ /* 0x000fe200078e00ff */
[-C--:B------:R-:W-:Y:S01]  /*7e90*/  LEA.HI.X.SX32 R75, R216, R113.reuse, 0x1, P3 ;  /* 0x00000071d84b7211 */ /* 0x080fe200018f0eff */
[----:B-1----:R-:W-:Y:S01]  /*7ea0*/  IMAD.WIDE.U32 R6, R187, 0x14, R6 ;  /* 0x00000014bb067825 */ /* 0x002fe200078e0006 */
[-C--:B------:R-:W-:Y:S01]  /*7eb0*/  LEA.HI.X.SX32 R77, R214, R113.reuse, 0x1, P4 ;  /* 0x00000071d64d7211 */ /* 0x080fe200020f0eff */
[----:B------:R-:W-:Y:S01]  /*7ec0*/  UMOV UR13, 0x1 ;  /* 0x00000001000d7882 */ /* 0x000fe20000000000 */
[----:B------:R-:W-:Y:S01]  /*7ed0*/  IADD3 R82, P3, PT, R175, R208, RZ ;  /* 0x000000d0af527210 */ /* 0x000fe20007f7e0ff */
[----:B------:R-:W-:Y:S01]  /*7ee0*/  IMAD R45, R45, 0x14, RZ ;  /* 0x000000142d2d7824 */ /* 0x000fe200078e02ff */
[----:B------:R-:W-:Y:S01]  /*7ef0*/  IADD3 R84, P4, PT, R175, R206, RZ ;  /* 0x000000ceaf547210 */ /* 0x000fe20007f9e0ff */
[----:B--2---:R-:W-:Y:S01]  /*7f00*/  IMAD.WIDE.U32 R8, R181, 0x14, R8 ;  /* 0x00000014b5087825 */ /* 0x004fe200078e0008 */
[-C--:B------:R-:W-:Y:S01]  /*7f10*/  LEA.HI.X.SX32 R81, R210, R113.reuse, 0x1, P2 ;  /* 0x00000071d2517211 */ /* 0x080fe200010f0eff */
[----:B------:R-:W-:Y:S01]  /*7f20*/  UMOV UR14, 0x4 ;  /* 0x00000004000e7882 */ /* 0x000fe20000000000 */
[C---:B------:R-:W-:Y:S01]  /*7f30*/  IADD3 R88, P2, PT, R175.reuse, R202, RZ ;  /* 0x000000caaf587210 */ /* 0x040fe20007f5e0ff */
[----:B------:R-:W-:Y:S01]  /*7f40*/  IMAD.MOV.U32 R115, RZ, RZ, R6 ;  /* 0x000000ffff737224 */ /* 0x000fe200078e0006 */
[-C--:B------:R-:W-:Y:S01]  /*7f50*/  LEA.HI.X.SX32 R87, R204, R113.reuse, 0x1, P1 ;  /* 0x00000071cc577211 */ /* 0x080fe200008f0eff */
[----:B------:R-:W-:Y:S01]  /*7f60*/  IMAD.MOV.U32 R47, RZ, RZ, R8 ;  /* 0x000000ffff2f7224 */ /* 0x000fe200078e0008 */
[C---:B------:R-:W-:Y:S01]  /*7f70*/  IADD3 R94, P1, PT, R175.reuse, R196, RZ ;  /* 0x000000c4af5e7210 */ /* 0x040fe20007f3e0ff */
[----:B------:R-:W-:Y:S01]  /*7f80*/  UMOV UR6, URZ ;  /* 0x000000ff00067c82 */ /* 0x000fe20008000000 */
[-C--:B------:R-:W-:Y:S01]  /*7f90*/  LEA.HI.X.SX32 R83, R208, R113.reuse, 0x1, P3 ;  /* 0x00000071d0537211 */ /* 0x080fe200018f0eff */
[----:B------:R-:W-:Y:S01]  /*7fa0*/  UMOV UR7, URZ ;  /* 0x000000ff00077c82 */ /* 0x000fe20008000000 */
[----:B------:R-:W-:Y:S01]  /*7fb0*/  LEA.HI.X.SX32 R85, R206, R113, 0x1, P4 ;  /* 0x00000071ce557211 */ /* 0x000fe200020f0eff */
[----:B------:R-:W-:Y:S01]  /*7fc0*/  UMOV UR8, URZ ;  /* 0x000000ff00087c82 */ /* 0x000fe20008000000 */
[C---:B------:R-:W-:Y:S01]  /*7fd0*/  IADD3 R90, P3, PT, R175.reuse, R200, RZ ;  /* 0x000000c8af5a7210 */ /* 0x040fe20007f7e0ff */
[----:B------:R-:W-:Y:S01]  /*7fe0*/  UMOV UR5, URZ ;  /* 0x000000ff00057c82 */ /* 0x000fe20008000000 */
[----:B------:R-:W-:-:S02]  /*7ff0*/  IADD3 R92, P4, PT, R175, R198, RZ ;  /* 0x000000c6af5c7210 */ /* 0x000fc40007f9e0ff */
[-C--:B------:R-:W-:Y:S02]  /*8000*/  LEA.HI.X.SX32 R89, R202, R113.reuse, 0x1, P2 ;  /* 0x00000071ca597211 */ /* 0x080fe400010f0eff */
[C---:B------:R-:W-:Y:S02]  /*8010*/  IADD3 R96, P2, PT, R175.reuse, R194, RZ ;  /* 0x000000c2af607210 */ /* 0x040fe40007f5e0ff */
[-C--:B------:R-:W-:Y:S02]  /*8020*/  LEA.HI.X.SX32 R95, R196, R113.reuse, 0x1, P1 ;  /* 0x00000071c45f7211 */ /* 0x080fe400008f0eff */
[----:B------:R-:W-:Y:S02]  /*8030*/  IADD3 R102, P1, PT, R175, R188, RZ ;  /* 0x000000bcaf667210 */ /* 0x000fe40007f3e0ff */
[-C--:B------:R-:W-:Y:S02]  /*8040*/  LEA.HI.X.SX32 R91, R200, R113.reuse, 0x1, P3 ;  /* 0x00000071c85b7211 */ /* 0x080fe400018f0eff */
[----:B------:R-:W-:-:S02]  /*8050*/  LEA.HI.X.SX32 R93, R198, R113, 0x1, P4 ;  /* 0x00000071c65d7211 */ /* 0x000fc400020f0eff */
[C---:B------:R-:W-:Y:S02]  /*8060*/  IADD3 R98, P3, PT, R175.reuse, R192, RZ ;  /* 0x000000c0af627210 */ /* 0x040fe40007f7e0ff */
[C---:B------:R-:W-:Y:S02]  /*8070*/  IADD3 R100, P4, PT, R175.reuse, R190, RZ ;  /* 0x000000beaf647210 */ /* 0x040fe40007f9e0ff */
[-C--:B------:R-:W-:Y:S02]  /*8080*/  LEA.HI.X.SX32 R97, R194, R113.reuse, 0x1, P2 ;  /* 0x00000071c2617211 */ /* 0x080fe400010f0eff */
[C---:B------:R-:W-:Y:S02]  /*8090*/  IADD3 R104, P2, PT, R175.reuse, R186, RZ ;  /* 0x000000baaf687210 */ /* 0x040fe40007f5e0ff */
[----:B------:R-:W-:Y:S02]  /*80a0*/  LEA.HI.X.SX32 R103, R188, R113, 0x1, P1 ;  /* 0x00000071bc677211 */ /* 0x000fe400008f0eff */
[----:B------:R-:W-:-:S02]  /*80b0*/  IADD3 R110, P1, PT, R175, R180, RZ ;  /* 0x000000b4af6e7210 */ /* 0x000fc40007f3e0ff */
[-C--:B------:R-:W-:Y:S02]  /*80c0*/  LEA.HI.X.SX32 R99, R192, R113.reuse, 0x1, P3 ;  /* 0x00000071c0637211 */ /* 0x080fe400018f0eff */
[-C--:B------:R-:W-:Y:S02]  /*80d0*/  LEA.HI.X.SX32 R101, R190, R113.reuse, 0x1, P4 ;  /* 0x00000071be657211 */ /* 0x080fe400020f0eff */
[C---:B------:R-:W-:Y:S02]  /*80e0*/  IADD3 R106, P3, PT, R175.reuse, R184, RZ ;  /* 0x000000b8af6a7210 */ /* 0x040fe40007f7e0ff */
[C---:B------:R-:W-:Y:S02]  /*80f0*/  IADD3 R108, P4, PT, R175.reuse, R182, RZ ;  /* 0x000000b6af6c7210 */ /* 0x040fe40007f9e0ff */
[----:B------:R-:W-:Y:S02]  /*8100*/  LEA.HI.X.SX32 R105, R186, R113, 0x1, P2 ;  /* 0x00000071ba697211 */ /* 0x000fe400010f0eff */
[----:B------:R-:W-:-:S02]  /*8110*/  IADD3 R112, P2, PT, R175, R178, RZ ;  /* 0x000000b2af707210 */ /* 0x000fc40007f5e0ff */
[-C--:B------:R-:W-:Y:S02]  /*8120*/  LEA.HI.X.SX32 R111, R180, R113.reuse, 0x1, P1 ;  /* 0x00000071b46f7211 */ /* 0x080fe400008f0eff */
[----:B------:R-:W-:Y:S02]  /*8130*/  SHF.R.S32.HI R11, RZ, 0x1f, R177 ;  /* 0x0000001fff0b7819 */ /* 0x000fe400000114b1 */
[----:B------:R-:W-:Y:S02]  /*8140*/  IADD3 R116, P1, PT, R177, R44, RZ ;  /* 0x0000002cb1747210 */ /* 0x000fe40007f3e0ff */
[-C--:B------:R-:W-:Y:S02]  /*8150*/  LEA.HI.X.SX32 R107, R184, R113.reuse, 0x1, P3 ;  /* 0x00000071b86b7211 */ /* 0x080fe400018f0eff */
[-C--:B------:R-:W-:Y:S02]  /*8160*/  LEA.HI.X.SX32 R109, R182, R113.reuse, 0x1, P4 ;  /* 0x00000071b66d7211 */ /* 0x080fe400020f0eff */
[----:B------:R-:W-:-:S02]  /*8170*/  LEA.HI.X.SX32 R113, R178, R113, 0x1, P2 ;  /* 0x00000071b2717211 */ /* 0x000fc400010f0eff */
[-C--:B------:R-:W-:Y:S02]  /*8180*/  LEA.HI.X.SX32 R139, R44, R11.reuse, 0x1, P1 ;  /* 0x0000000b2c8b7211 */ /* 0x080fe400008f0eff */
[C---:B------:R-:W-:Y:S02]  /*8190*/  IADD3 R120, P2, PT, R177.reuse, R132, RZ ;  /* 0x00000084b1787210 */ /* 0x040fe40007f5e0ff */
[C---:B------:R-:W-:Y:S02]  /*81a0*/  IADD3 R124, P3, PT, R177.reuse, R136, RZ ;  /* 0x00000088b17c7210 */ /* 0x040fe40007f7e0ff */
[----:B------:R-:W-:Y:S02]  /*81b0*/  IADD3 R128, P1, PT, R177, R134, RZ ;  /* 0x00000086b1807210 */ /* 0x000fe40007f3e0ff */
[-C--:B------:R-:W-:Y:S02]  /*81c0*/  LEA.HI.X.SX32 R151, R132, R11.reuse, 0x1, P2 ;  /* 0x0000000b84977211 */ /* 0x080fe400010f0eff */
[----:B------:R-:W-:-:S02]  /*81d0*/  LEA.HI.X.SX32 R149, R136, R11, 0x1, P3 ;  /* 0x0000000b88957211 */ /* 0x000fc400018f0eff */
[C---:B------:R-:W-:Y:S02]  /*81e0*/  IADD3 R136, P2, PT, R177.reuse, R126, RZ ;  /* 0x0000007eb1887210 */ /* 0x040fe40007f5e0ff */
[-C--:B------:R-:W-:Y:S02]  /*81f0*/  LEA.HI.X.SX32 R147, R134, R11.reuse, 0x1, P1 ;  /* 0x0000000b86937211 */ /* 0x080fe400008f0eff */
[C---:B------:R-:W-:Y:S02]  /*8200*/  IADD3 R140, P3, PT, R177.reuse, R122, RZ ;  /* 0x0000007ab18c7210 */ /* 0x040fe40007f7e0ff */
[----:B------:R-:W-:Y:S02]  /*8210*/  IADD3 R144, P1, PT, R177, R118, RZ ;  /* 0x00000076b1907210 */ /* 0x000fe40007f3e0ff */
[-C--:B------:R-:W-:Y:S02]  /*8220*/  LEA.HI.X.SX32 R143, R126, R11.reuse, 0x1, P2 ;  /* 0x0000000b7e8f7211 */ /* 0x080fe400010f0eff */
[----:B------:R-:W-:-:S02]  /*8230*/  LEA.HI.X.SX32 R141, R122, R11, 0x1, P3 ;  /* 0x0000000b7a8d7211 */ /* 0x000fc400018f0eff */
[----:B------:R-:W-:Y:S01]  /*8240*/  R2UR UR22, R28 ;  /* 0x000000001c1672ca */ /* 0x000fe200000e0000 */
[----:B------:R-:W-:Y:S01]  /*8250*/  IMAD R28, R44, 0x11, RZ ;  /* 0x000000112c1c7824 */ /* 0x000fe200078e02ff */
[C---:B------:R-:W-:Y:S02]  /*8260*/  IADD3 R152, P2, PT, R177.reuse, R50, RZ ;  /* 0x00000032b1987210 */ /* 0x040fe40007f5e0ff */
[----:B------:R-:W-:Y:S02]  /*8270*/  LEA.HI.X.SX32 R137, R118, R11, 0x1, P1 ;  /* 0x0000000b76897211 */ /* 0x000fe400008f0eff */
[C---:B------:R-:W-:Y:S02]  /*8280*/  IADD3 R156, P3, PT, R177.reuse, R48, RZ ;  /* 0x00000030b19c7210 */ /* 0x040fe40007f7e0ff */
[----:B------:R-:W-:Y:S02]  /*8290*/  SHF.R.S32.HI R5, RZ, 0x1f, R176 ;  /* 0x0000001fff057819 */ /* 0x000fe400000114b0 */
[----:B------:R-:W-:-:S02]  /*82a0*/  IADD3 R160, P1, PT, R177, R46, RZ ;  /* 0x0000002eb1a07210 */ /* 0x000fc40007f3e0ff */
[-C--:B------:R-:W-:Y:S01]  /*82b0*/  LEA.HI.X.SX32 R133, R50, R11.reuse, 0x1, P2 ;  /* 0x0000000b32857211 */ /* 0x080fe200010f0eff */
[----:B------:R-:W-:Y:S01]  /*82c0*/  IMAD.IADD R50, R7, 0x1, R45 ;  /* 0x0000000107327824 */ /* 0x000fe200078e022d */
[-C--:B------:R-:W-:Y:S02]  /*82d0*/  LEA.HI.X.SX32 R131, R48, R11.reuse, 0x1, P3 ;  /* 0x0000000b30837211 */ /* 0x080fe400018f0eff */
[----:B------:R-:W-:Y:S01]  /*82e0*/  LEA.HI R4, R5, R176, RZ, 0x5 ;  /* 0x000000b005047211 */ /* 0x000fe200078f28ff */
[----:B------:R-:W-:Y:S01]  /*82f0*/  IMAD R5, R244, 0x14, RZ ;  /* 0x00000014f4057824 */ /* 0x000fe200078e02ff */
[----:B------:R-:W-:Y:S02]  /*8300*/  IADD3 R168, P2, PT, R177, R32, RZ ;  /* 0x00000020b1a87210 */ /* 0x000fe40007f5e0ff */
[----:B------:R-:W-:Y:S01]  /*8310*/  LEA.HI.X.SX32 R129, R46, R11, 0x1, P1 ;  /* 0x0000000b2e817211 */ /* 0x000fe200008f0eff */
[----:B------:R-:W-:Y:S01]  /*8320*/  IMAD.IADD R45, R9, 0x1, R5 ;  /* 0x00000001092d7824 */ /* 0x000fe200078e0205 */
[C---:B------:R-:W-:Y:S01]  /*8330*/  IADD3 R172, P3, PT, R177.reuse, R30, RZ ;  /* 0x0000001eb1ac7210 */ /* 0x040fe20007f7e0ff */
[----:B------:R-:W-:Y:S01]  /*8340*/  IMAD.MOV.U32 R5, RZ, RZ, RZ ;  /* 0x000000ffff057224 */ /* 0x000fe200078e00ff */
        /* <DEDUP_REMOVED lines=17> */
[----:B------:R-:W-:Y:S02]  /*8460*/  IADD3 R208, P3, PT, R177, R12, RZ ;  /* 0x0000000cb1d07210 */ /* 0x000fe40007f7e0ff */
[----:B------:R-:W-:-:S02]  /*8470*/  LEA.HI.X.SX32 R29, R16, R11, 0x1, P1 ;  /* 0x0000000b101d7211 */ /* 0x000fc400008f0eff */
[C---:B------:R-:W-:Y:S02]  /*8480*/  IADD3 R212, P1, PT, R177.reuse, R10, RZ ;  /* 0x0000000ab1d47210 */ /* 0x040fe40007f3e0ff */
[-C--:B------:R-:W-:Y:S02]  /*8490*/  LEA.HI.X.SX32 R145, R130, R11.reuse, 0x1, P4 ;  /* 0x0000000b82917211 */ /* 0x080fe400020f0eff */
[-C--:B------:R-:W-:Y:S02]  /*84a0*/  LEA.HI.X.SX32 R27, R14, R11.reuse, 0x1, P2 ;  /* 0x0000000b0e1b7211 */ /* 0x080fe400010f0eff */
[----:B------:R-:W-:Y:S02]  /*84b0*/  LEA.HI.X.SX32 R25, R12, R11, 0x1, P3 ;  /* 0x0000000b0c197211 */ /* 0x000fe400018f0eff */
[C---:B------:R-:W-:Y:S02]  /*84c0*/  IADD3 R148, P4, PT, R177.reuse, R114, RZ ;  /* 0x00000072b1947210 */ /* 0x040fe40007f9e0ff */
[----:B------:R-:W-:-:S02]  /*84d0*/  IADD3 R216, P2, PT, R177, R138, RZ ;  /* 0x0000008ab1d87210 */ /* 0x000fc40007f5e0ff */
[C---:B------:R-:W-:Y:S02]  /*84e0*/  IADD3 R220, P3, PT, R177.reuse, R142, RZ ;  /* 0x0000008eb1dc7210 */ /* 0x040fe40007f7e0ff */
[-C--:B------:R-:W-:Y:S02]  /*84f0*/  LEA.HI.X.SX32 R23, R10, R11.reuse, 0x1, P1 ;  /* 0x0000000b0a177211 */ /* 0x080fe400008f0eff */
[----:B------:R-:W-:Y:S02]  /*8500*/  IADD3 R224, P1, PT, R177, R154, RZ ;  /* 0x0000009ab1e07210 */ /* 0x000fe40007f3e0ff */
[-C--:B------:R-:W-:Y:S02]  /*8510*/  LEA.HI.X.SX32 R135, R114, R11.reuse, 0x1, P4 ;  /* 0x0000000b72877211 */ /* 0x080fe400020f0eff */
[-C--:B------:R-:W-:Y:S02]  /*8520*/  LEA.HI.X.SX32 R21, R138, R11.reuse, 0x1, P2 ;  /* 0x0000000b8a157211 */ /* 0x080fe400010f0eff */
[----:B------:R-:W-:-:S02]  /*8530*/  LEA.HI.X.SX32 R19, R142, R11, 0x1, P3 ;  /* 0x0000000b8e137211 */ /* 0x000fc400018f0eff */
[C---:B------:R-:W-:Y:S02]  /*8540*/  IADD3 R164, P4, PT, R177.reuse, R34, RZ ;  /* 0x00000022b1a47210 */ /* 0x040fe40007f9e0ff */
[C---:B------:R-:W-:Y:S02]  /*8550*/  IADD3 R228, P2, PT, R177.reuse, R150, RZ ;  /* 0x00000096b1e47210 */ /* 0x040fe40007f5e0ff */
[C---:B------:R-:W-:Y:S02]  /*8560*/  IADD3 R232, P3, PT, R177.reuse, R146, RZ ;  /* 0x00000092b1e87210 */ /* 0x040fe40007f7e0ff */
[----:B------:R-:W-:Y:S02]  /*8570*/  LEA.HI.X.SX32 R17, R154, R11, 0x1, P1 ;  /* 0x0000000b9a117211 */ /* 0x000fe400008f0eff */
[----:B------:R-:W-:Y:S02]  /*8580*/  IADD3 R236, P1, PT, R177, R158, RZ ;  /* 0x0000009eb1ec7210 */ /* 0x000fe40007f3e0ff */
[----:B------:R-:W-:-:S02]  /*8590*/  SHF.R.S32.HI R4, RZ, 0x5, R4 ;  /* 0x00000005ff047819 */ /* 0x000fc40000011404 */
[-C--:B------:R-:W-:Y:S02]  /*85a0*/  LEA.HI.X.SX32 R127, R34, R11.reuse, 0x1, P4 ;  /* 0x0000000b227f7211 */ /* 0x080fe400020f0eff */
[----:B------:R-:W-:Y:S01]  /*85b0*/  SHF.L.U64.HI R44, R177, 0x2, R11 ;  /* 0x00000002b12c7819 */ /* 0x000fe2000001020b */
[----:B------:R-:W-:Y:S01]  /*85c0*/  VIADD R48, R4, 0xfffffffb ;  /* 0xfffffffb04307836 */ /* 0x000fe20000000000 */
[-C--:B------:R-:W-:Y:S02]  /*85d0*/  LEA.HI.X.SX32 R15, R150, R11.reuse, 0x1, P2 ;  /* 0x0000000b960f7211 */ /* 0x080fe400010f0eff */
[-C--:B------:R-:W-:Y:S02]  /*85e0*/  LEA.HI.X.SX32 R13, R146, R11.reuse, 0x1, P3 ;  /* 0x0000000b920d7211 */ /* 0x080fe400018f0eff */
[----:B------:R-:W-:Y:S02]  /*85f0*/  LEA.HI.X.SX32 R11, R158, R11, 0x1, P1 ;  /* 0x0000000b9e0b7211 */ /* 0x000fe400008f0eff */
[----:B------:R-:W-:-:S02]  /*8600*/  VIMNMX R46, PT, PT, R4, 0x2, !PT ;  /* 0x00000002042e7848 */ /* 0x000fc40007fe0100 */
[C---:B------:R-:W-:Y:S01]  /*8610*/  SHF.L.U64.HI R49, R51.reuse, 0x2, R240 ;  /* 0x0000000233317819 */ /* 0x040fe200000102f0 */
[----:B------:R-:W-:Y:S01]  /*8620*/  IMAD.SHL.U32 R51, R51, 0x4, RZ ;  /* 0x0000000433337824 */ /* 0x000fe200078e00ff */
        /* <DEDUP_REMOVED lines=123> */
[----:B------:R-:W-:-:S02]  /*8de0*/  IMAD.SHL.U32 R236, R236, 0x4, RZ ;  /* 0x00000004ecec7824 */ /* 0x000fc400078e00ff */
[----:B------:R-:W-:-:S07]  /*8df0*/  VIADD R46, R46, 0xffffffff ;  /* 0xffffffff2e2e7836 */ /* 0x000fce0000000000 */
.L_x_11:
[----:B------:R-:W-:Y:S01]  /*8e00*/  IMAD.U32 R5, R5, -0x80000000, RZ ;  /* 0x8000000005057824 */ /* 0x000fe200078e00ff */
[----:B------:R-:W-:-:S03]  /*8e10*/  UIADD3 UR7, UPT, UPT, UR7, 0x1, URZ ;  /* 0x0000000107077890 */ /* 0x000fc6000fffe0ff */
[----:B------:R-:W1:Y:S01]  /*8e20*/  SYNCS.PHASECHK.TRANS64.TRYWAIT P1, [UR12], R5 ;  /* 0x00000005ff0075a7 */ /* 0x000e62000802110c */
[----:B------:R-:W-:-:S04]  /*8e30*/  UISETP.GT.AND UP1, UPT, UR7, 0x3, UPT ;  /* 0x000000030700788c */ /* 0x000fc8000bf24270 */
[----:B------:R-:W-:-:S04]  /*8e40*/  USEL UR7, UR7, URZ, !UP1 ;  /* 0x000000ff07077287 */ /* 0x000fc8000c800000 */
[----:B------:R-:W-:Y:S01]  /*8e50*/  ULEA UR4, UR7, UR10, 0xe ;  /* 0x0000000a07047291 */ /* 0x000fe2000f8e70ff */
[----:B-12---:R-:W-:Y:S11]  /*8e60*/  @!P1 BRA `(.L_x_9) ;  /* 0x0000005400089947 */ /* 0x006ff60003800000 */
.L_x_17:
[----:B------:R-:W-:-:S04]  /*8e70*/  DEPBAR.LE SB0, 0x6 ;  /* 0x000081800000791a */ /* 0x000fc80000000000 */
[----:B------:R-:W-:Y:S01]  /*8e80*/  LEA R117, R2, UR4, 0x7 ;  /* 0x0000000402757c11 */ /* 0x000fe2000f8e38ff */
[----:B------:R-:W-:Y:S01]  /*8e90*/  BAR.SYNC.DEFER_BLOCKING 0x0 ;  /* 0x0000000000007b1d */ /* 0x000fe20000010000 */
[----:B------:R-:W-:Y:S02]  /*8ea0*/  UIADD3 UR6, UPT, UPT, UR6, 0x1, URZ ;  /* 0x0000000106067890 */ /* 0x000fe4000fffe0ff */
[----:B------:R-:W-:Y:S02]  /*8eb0*/  ULEA UR12, UR13, UR10, 0x3 ;  /* 0x0000000a0d0c7291 */ /* 0x000fe4000f8e18ff */
[----:B------:R-:W-:Y:S02]  /*8ec0*/  UISETP.GT.AND UP1, UPT, UR6, 0x4, UPT ;  /* 0x000000040600788c */ /* 0x000fe4000bf24270 */
[----:B------:R-:W-:Y:S02]  /*8ed0*/  UIADD3 UR12, UPT, UPT, UR12, 0x24000, URZ ;  /* 0x000240000c0c7890 */ /* 0x000fe4000fffe0ff */
[----:B------:R-:W-:Y:S01]  /*8ee0*/  USEL UR6, UR6, URZ, !UP1 ;  /* 0x000000ff06067287 */ /* 0x000fe2000c800000 */
[----:B------:R-:W-:Y:S01]  /*8ef0*/  UMOV UR4, UR8 ;  /* 0x0000000800047c82 */ /* 0x000fe20008000000 */
        /* <DEDUP_REMOVED lines=8> */
[----:B-1----:R1:W-:Y:S01]  /*8f80*/  STTM.x32 tmem[UR11+0x80], R4 ;  /* 0x00008004000079ed */ /* 0x0023e200082c000b */
[----:B------:R-:W2:Y:S02]  /*8f90*/  FENCE.VIEW.ASYNC.T ;  /* 0x00000000000073c6 */ /* 0x000ea40000000200 */
[----:B--2---:R-:W-:Y:S06]  /*8fa0*/  BAR.SYNC.DEFER_BLOCKING 0x0 ;  /* 0x0000000000007b1d */ /* 0x004fec0000010000 */
[----:B------:R-:W-:Y:S05]  /*8fb0*/  @P5 BRA `(.L_x_10) ;  /* 0x00000000007c5947 */ /* 0x000fea0003800000 */
[----:B------:R-:W-:Y:S02]  /*8fc0*/  ULEA UR8, UR6, UR10, 0xe ;  /* 0x0000000a06087291 */ /* 0x000fe4000f8e70ff */
[----:B------:R-:W-:Y:S02]  /*8fd0*/  UIADD3 UR15, UPT, UPT, UR20, 0x88, URZ ;  /* 0x00000088140f7890 */ /* 0x000fe4000fffe0ff */
[----:B------:R-:W-:Y:S02]  /*8fe0*/  USHF.R.U32.HI UR8, URZ, 0x4, UR8 ;  /* 0x00000004ff087899 */ /* 0x000fe40008011608 */
[----:B------:R-:W-:Y:S02]  /*8ff0*/  UIADD3 UR23, UPT, UPT, UR20, 0x90, URZ ;  /* 0x0000009014177890 */ /* 0x000fe4000fffe0ff */
[----:B------:R-:W-:Y:S02]  /*9000*/  USGXT.U32 UR16, UR8, 0xe ;  /* 0x0000000e0810789a */ /* 0x000fe40008000000 */
[----:B------:R-:W-:-:S02]  /*9010*/  UIADD3 UR36, UPT, UPT, UR20, 0x98, URZ ;  /* 0x0000009814247890 */ /* 0x000fc4000fffe0ff */
[----:B------:R-:W-:Y:S01]  /*9020*/  UIADD3 UR24, UP1, UPT, UR16, 0x2, URZ ;  /* 0x0000000210187890 */ /* 0x000fe2000ff3e0ff */
[----:B------:R-:W-:Y:S01]  /*9030*/  UMOV UR8, URZ ;  /* 0x000000ff00087c82 */ /* 0x000fe20008000000 */
[----:B------:R-:W-:Y:S02]  /*9040*/  UMOV UR30, 0x0 ;  /* 0x00000000001e7882 */ /* 0x000fe40000000000 */
[----:B------:R-:W-:Y:S02]  /*9050*/  UIADD3.X UR25, UPT, UPT, UR8, 0x40004040, URZ, UP1, !UPT ;  /* 0x4000404008197890 */ /* 0x000fe40008ffe4ff */
[----:B------:R-:W-:Y:S02]  /*9060*/  UIADD3 UR26, UP1, UPT, UR24, 0x2, URZ ;  /* 0x00000002181a7890 */ /* 0x000fe4000ff3e0ff */
[----:B------:R-:W-:Y:S02]  /*9070*/  UIADD3 UR28, UP2, UPT, UR24, 0x4, URZ ;  /* 0x00000004181c7890 */ /* 0x000fe4000ff5e0ff */
[----:B------:R-:W-:-:S02]  /*9080*/  UIADD3.X UR27, UPT, UPT, UR25, URZ, URZ, UP1, !UPT ;  /* 0x000000ff191b7290 */ /* 0x000fc40008ffe4ff */
[----:B------:R-:W-:Y:S01]  /*9090*/  UIADD3.X UR29, UPT, UPT, UR25, URZ, URZ, UP2, !UPT ;  /* 0x000000ff191d7290 */ /* 0x000fe200097fe4ff */
[----:B------:R-:W-:Y:S01]  /*90a0*/  UMOV UR31, 0x8200910 ;  /* 0x08200910001f7882 */ /* 0x000fe20000000000 */
[----:B------:R-:W-:Y:S01]  /*90b0*/  UMOV UR17, 0x40004040 ;  /* 0x4000404000117882 */ /* 0x000fe20000000000 */
[----:B------:R-:W-:Y:S01]  /*90c0*/  UMOV UR32, 0x0 ;  /* 0x0000000000207882 */ /* 0x000fe20000000000 */
[----:B------:R-:W-:Y:S01]  /*90d0*/  UMOV UR33, 0x8200910 ;  /* 0x0820091000217882 */ /* 0x000fe20000000000 */
[----:B------:R-:W-:Y:S01]  /*90e0*/  UMOV UR34, 0x0 ;  /* 0x0000000000227882 */ /* 0x000fe20000000000 */
[----:B------:R-:W-:Y:S01]  /*90f0*/  UMOV UR35, 0x8200910 ;  /* 0x0820091000237882 */ /* 0x000fe20000000000 */
[----:B------:R-:W-:Y:S01]  /*9100*/  UMOV UR8, UR12 ;  /* 0x0000000c00087c82 */ /* 0x000fe20008000000 */
[----:B------:R-:W-:Y:S01]  /*9110*/  UMOV UR9, URZ ;  /* 0x000000ff00097c82 */ /* 0x000fe20008000000 */
[----:B------:R2:W-:Y:S01]  /*9120*/  UTCHMMA tmem[UR21], gdesc[UR16], tmem[UR20], tmem[UR30], idesc[UR31], UPT ;  /* 0x00ff1e10150079ea */ /* 0x0005e2000b800014 */
        /* <DEDUP_REMOVED lines=8> */
.L_x_10:
[----:B------:R-:W-:Y:S01]  /*91b0*/  R2UR UR9, R48 ;  /* 0x00000000300972ca */ /* 0x000fe200000e0000 */
[----:B------:R-:W-:Y:S01]  /*91c0*/  UISETP.GT.AND UP1, UPT, UR22, URZ, UPT ;  /* 0x000000ff1600728c */ /* 0x000fe2000bf24270 */
[----:B------:R-:W-:Y:S01]  /*91d0*/  BAR.SYNC.DEFER_BLOCKING 0x0 ;  /* 0x0000000000007b1d */ /* 0x000fe20000010000 */
[----:B------:R-:W-:Y:S01]  /*91e0*/  UISETP.GT.AND UP2, UPT, UR22, 0x1, UPT ;  /* 0x000000011600788c */ /* 0x000fe2000bf44270 */
[C---:B-1----:R-:W-:Y:S01]  /*91f0*/  IADD3 R10, P3, PT, R47.reuse, R36, RZ ;  /* 0x000000242f0a7210 */ /* 0x042fe20007f7e0ff */
[----:B--2---:R-:W-:Y:S01]  /*9200*/  USEL UR8, URZ, 0x4, !UP1 ;  /* 0x00000004ff087887 */ /* 0x004fe2000c800000 */
[----:B------:R-:W-:Y:S01]  /*9210*/  IADD3 R6, P4, PT, R47, R116, RZ ;  /* 0x000000742f067210 */ /* 0x000fe20007f9e0ff */
[----:B------:R-:W-:Y:S02]  /*9220*/  UISETP.GT.AND UP3, UPT, UR22, 0x3, UPT ;  /* 0x000000031600788c */ /* 0x000fe4000bf64270 */
[----:B------:R-:W-:Y:S01]  /*9230*/  IMAD.X R11, R45, 0x1, R44, P3 ;  /* 0x000000012d0b7824 */ /* 0x000fe200018e062c */
[----:B------:R-:W-:Y:S01]  /*9240*/  IADD3 R8, P3, PT, R47, R236, RZ ;  /* 0x000000ec2f087210 */ /* 0x000fe20007f7e0ff */
[----:B------:R-:W-:Y:S01]  /*9250*/  IMAD.X R7, R45, 0x1, R114, P4 ;  /* 0x000000012d077824 */ /* 0x000fe200020e0672 */
[----:B------:R-:W-:Y:S01]  /*9260*/  IADD3 R4, P4, PT, R47, R232, RZ ;  /* 0x000000e82f047210 */ /* 0x000fe20007f9e0ff */
[----:B------:R-:W-:-:S02]  /*9270*/  UISETP.GE.AND UP1, UPT, UR5, UR9, UPT ;  /* 0x000000090500728c */ /* 0x000fc4000bf26270 */
[----:B------:R-:W-:Y:S01]  /*9280*/  USEL UR9, URZ, 0x4, !UP2 ;  /* 0x00000004ff097887 */ /* 0x000fe2000d000000 */
[C---:B------:R-:W-:Y:S01]  /*9290*/  IMAD.X R9, R45.reuse, 0x1, R234, P3 ;  /* 0x000000012d097824 */ /* 0x040fe200018e06ea */
[----:B------:R-:W-:Y:S01]  /*92a0*/  USEL UR8, UR8, URZ, !UP1 ;  /* 0x000000ff08087287 */ /* 0x000fe2000c800000 */
[----:B------:R-:W-:Y:S01]  /*92b0*/  IMAD.X R5, R45, 0x1, R230, P4 ;  /* 0x000000012d057824 */ /* 0x000fe200020e06e6 */
[----:B------:R-:W-:Y:S02]  /*92c0*/  USEL UR9, UR9, URZ, !UP1 ;  /* 0x000000ff09097287 */ /* 0x000fe4000c800000 */
[----:B------:R-:W-:Y:S02]  /*92d0*/  UISETP.GT.AND UP2, UPT, UR22, 0x2, UPT ;  /* 0x000000021600788c */ /* 0x000fe4000bf44270 */
[----:B------:R-:W-:Y:S01]  /*92e0*/  ISETP.NE.U32.AND P2, PT, RZ, UR8, PT ;  /* 0x00000008ff007c0c */ /* 0x000fe2000bf45070 */
[----:B------:R-:W-:Y:S01]  /*92f0*/  UISETP.GT.AND UP4, UPT, UR22, 0x7, UPT ;  /* 0x000000071600788c */ /* 0x000fe2000bf84270 */
[----:B------:R-:W-:Y:S01]  /*9300*/  ISETP.NE.U32.AND P1, PT, RZ, UR9, PT ;  /* 0x00000009ff007c0c */ /* 0x000fe2000bf25070 */
[----:B------:R-:W-:-:S02]  /*9310*/  USEL UR8, URZ, 0x4, !UP2 ;  /* 0x00000004ff087887 */ /* 0x000fc4000d000000 */
[----:B------:R-:W-:Y:S02]  /*9320*/  USEL UR9, URZ, 0x4, !UP3 ;  /* 0x00000004ff097887 */ /* 0x000fe4000d800000 */
[----:B------:R-:W-:Y:S02]  /*9330*/  USEL UR8, UR8, URZ, !UP1 ;  /* 0x000000ff08087287 */ /* 0x000fe4000c800000 */
[----:B------:R-:W-:Y:S02]  /*9340*/  USEL UR9, UR9, URZ, !UP1 ;  /* 0x000000ff09097287 */ /* 0x000fe4000c800000 */
[----:B------:R-:W-:Y:S02]  /*9350*/  UISETP.GT.AND UP2, UPT, UR22, 0x4, UPT ;  /* 0x000000041600788c */ /* 0x000fe4000bf44270 */
[----:B------:R-:W-:Y:S01]  /*9360*/  @!PT LDS RZ, [RZ] ;  /* 0x00000000fffff984 */ /* 0x000fe20000000800 */
[----:B------:R-:W-:Y:S01]  /*9370*/  @!PT LDS RZ, [RZ] ;  /* 0x00000000fffff984 */ /* 0x000fe20000000800 */
[----:B------:R-:W-:Y:S01]  /*9380*/  @!PT LDS RZ, [RZ] ;  /* 0x00000000fffff984 */ /* 0x000fe20000000800 */
[----:B------:R1:W-:Y:S01]  /*9390*/  LDGSTS.E [R117+0x14000], desc[UR18][R10.64], P2 ;  /* 0x140000000a757fae */ /* 0x0003e200091a1012 */
[----:B------:R-:W-:Y:S01]  /*93a0*/  ISETP.NE.U32.AND P2, PT, RZ, UR8, PT ;  /* 0x00000008ff007c0c */ /* 0x000fe2000bf45070 */
[----:B------:R-:W-:-:S02]  /*93b0*/  UISETP.GT.AND UP3, UPT, UR22, 0x5, UPT ;  /* 0x000000051600788c */ /* 0x000fc4000bf64270 */
[----:B------:R2:W-:Y:S01]  /*93c0*/  LDGSTS.E [R117+0x14004], desc[UR18][R6.64], P1 ;  /* 0x1400400006757fae */ /* 0x0005e200089a1012 */
[----:B------:R-:W-:Y:S01]  /*93d0*/  ISETP.NE.U32.AND P1, PT, RZ, UR9, PT ;  /* 0x00000009ff007c0c */ /* 0x000fe2000bf25070 */
[----:B------:R-:W-:Y:S02]  /*93e0*/  USEL UR8, URZ, 0x4, !UP2 ;  /* 0x00000004ff087887 */ /* 0x000fe4000d000000 */
[----:B------:R-:W-:Y:S02]  /*93f0*/  USEL UR9, URZ, 0x4, !UP3 ;  /* 0x00000004ff097887 */ /* 0x000fe4000d800000 */
[----:B------:R-:W-:Y:S02]  /*9400*/  USEL UR8, UR8, URZ, !UP1 ;  /* 0x000000ff08087287 */ /* 0x000fe4000c800000 */
[----:B------:R-:W-:Y:S01]  /*9410*/  USEL UR9, UR9, URZ, !UP1 ;  /* 0x000000ff09097287 */ /* 0x000fe2000c800000 */
[C---:B-1----:R-:W-:Y:S01]  /*9420*/  IADD3 R10, P3, PT, R47.reuse, R228, RZ ;  /* 0x000000e42f0a7210 */ /* 0x042fe20007f7e0ff */
[----:B------:R1:W-:Y:S01]  /*9430*/  LDGSTS.E [R117+0x14008], desc[UR18][R8.64], P2 ;  /* 0x1400800008757fae */ /* 0x0003e200091a1012 */
[----:B------:R-:W-:Y:S01]  /*9440*/  UISETP.GT.AND UP3, UPT, UR22, 0x6, UPT ;  /* 0x000000061600788c */ /* 0x000fe2000bf64270 */
[----:B--2---:R-:W-:Y:S01]  /*9450*/  IADD3 R6, P4, PT, R47, R224, RZ ;  /* 0x000000e02f067210 */ /* 0x004fe20007f9e0ff */
[----:B------:R-:W-:Y:S01]  /*9460*/  UISETP.GT.AND UP2, UPT, UR22, 0x8, UPT ;  /* 0x000000081600788c */ /* 0x000fe2000bf44270 */
[----:B------:R2:W-:Y:S01]  /*9470*/  LDGSTS.E [R117+0x1400c], desc[UR18][R4.64], P1 ;  /* 0x1400c00004757fae */ /* 0x0005e200089a1012 */
[----:B------:R-:W-:Y:S01]  /*9480*/  ISETP.NE.U32.AND P1, PT, RZ, UR8, PT ;  /* 0x00000008ff007c0c */ /* 0x000fe2000bf25070 */
[----:B------:R-:W-:Y:S01]  /*9490*/  USEL UR8, URZ, 0x4, !UP3 ;  /* 0x00000004ff087887 */ /* 0x000fe2000d800000 */
[----:B------:R-:W-:Y:S01]  /*94a0*/  ISETP.NE.U32.AND P2, PT, RZ, UR9, PT ;  /* 0x00000009ff007c0c */ /* 0x000fe2000bf45070 */
[----:B------:R-:W-:Y:S01]  /*94b0*/  USEL UR9, URZ, 0x4, !UP4 ;  /* 0x00000004ff097887 */ /* 0x000fe2000e000000 */
[C---:B------:R-:W-:Y:S01]  /*94c0*/  IMAD.X R11, R45.reuse, 0x1, R226, P3 ;  /* 0x000000012d0b7824 */ /* 0x040fe200018e06e2 */
[----:B------:R-:W-:Y:S01]  /*94d0*/  USEL UR8, UR8, URZ, !UP1 ;  /* 0x000000ff08087287 */ /* 0x000fe2000c800000 */
[----:B------:R-:W-:Y:S01]  /*94e0*/  IMAD.X R7, R45, 0x1, R222, P4 ;  /* 0x000000012d077824 */ /* 0x000fe200020e06de */
[----:B------:R-:W-:Y:S01]  /*94f0*/  USEL UR9, UR9, URZ, !UP1 ;  /* 0x000000ff09097287 */ /* 0x000fe2000c800000 */
[C---:B-1----:R-:W-:Y:S01]  /*9500*/  IADD3 R8, P3, PT, R47.reuse, R220, RZ ;  /* 0x000000dc2f087210 */ /* 0x042fe20007f7e0ff */
[----:B------:R-:W-:Y:S01]  /*9510*/  UISETP.GT.AND UP5, UPT, UR22, 0x9, UPT ;  /* 0x000000091600788c */ /* 0x000fe2000bfa4270 */
[----:B--2---:R-:W-:Y:S01]  /*9520*/  IADD3 R4, P4, PT, R47, R216, RZ ;  /* 0x000000d82f047210 */ /* 0x004fe20007f9e0ff */
[----:B------:R-:W-:-:S02]  /*9530*/  UISETP.GT.AND UP3, UPT, UR22, 0xa, UPT ;  /* 0x0000000a1600788c */ /* 0x000fc4000bf64270 */
[----:B------:R1:W-:Y:S01]  /*9540*/  LDGSTS.E [R117+0x14010], desc[UR18][R10.64], P1 ;  /* 0x140100000a757fae */ /* 0x0003e200089a1012 */
[----:B------:R-:W-:Y:S01]  /*9550*/  ISETP.NE.U32.AND P1, PT, RZ, UR9, PT ;  /* 0x00000009ff007c0c */ /* 0x000fe2000bf25070 */
[----:B------:R-:W-:Y:S01]  /*9560*/  USEL UR9, URZ, 0x4, !UP5 ;  /* 0x00000004ff097887 */ /* 0x000fe2000e800000 */
[C---:B------:R-:W-:Y:S01]  /*9570*/  IMAD.X R9, R45.reuse, 0x1, R218, P3 ;  /* 0x000000012d097824 */ /* 0x040fe200018e06da */
[----:B------:R2:W-:Y:S01]  /*9580*/  LDGSTS.E [R117+0x14014], desc[UR18][R6.64], P2 ;  /* 0x1401400006757fae */ /* 0x0005e200091a1012 */
[----:B------:R-:W-:Y:S01]  /*9590*/  ISETP.NE.U32.AND P2, PT, RZ, UR8, PT ;  /* 0x00000008ff007c0c */ /* 0x000fe2000bf45070 */
[----:B------:R-:W-:Y:S01]  /*95a0*/  USEL UR8, URZ, 0x4, !UP2 ;  /* 0x00000004ff087887 */ /* 0x000fe2000d000000 */
[----:B------:R-:W-:Y:S01]  /*95b0*/  IMAD.X R5, R45, 0x1, R214, P4 ;  /* 0x000000012d057824 */ /* 0x000fe200020e06d6 */
[----:B------:R-:W-:Y:S02]  /*95c0*/  USEL UR9, UR9, URZ, !UP1 ;  /* 0x000000ff09097287 */ /* 0x000fe4000c800000 */
[----:B------:R-:W-:-:S02]  /*95d0*/  USEL UR8, UR8, URZ, !UP1 ;  /* 0x000000ff08087287 */ /* 0x000fc4000c800000 */
[----:B------:R-:W-:Y:S01]  /*95e0*/  UISETP.GT.AND UP4, UPT, UR22, 0xb, UPT ;  /* 0x0000000b1600788c */ /* 0x000fe2000bf84270 */
[C---:B-1----:R-:W-:Y:S01]  /*95f0*/  IADD3 R10, P4, PT, R47.reuse, R208, RZ ;  /* 0x000000d02f0a7210 */ /* 0x042fe20007f9e0ff */
[----:B------:R-:W-:Y:S01]  /*9600*/  UISETP.GT.AND UP5, UPT, UR22, 0xc, UPT ;  /* 0x0000000c1600788c */ /* 0x000fe2000bfa4270 */
[----:B--2---:R-:W-:Y:S01]  /*9610*/  IADD3 R6, P3, PT, R47, R212, RZ ;  /* 0x000000d42f067210 */ /* 0x004fe20007f7e0ff */
[----:B------:R-:W-:Y:S02]  /*9620*/  UISETP.GT.AND UP2, UPT, UR22, 0xd, UPT ;  /* 0x0000000d1600788c */ /* 0x000fe4000bf44270 */
        /* <DEDUP_REMOVED lines=8> */
[----:B------:R-:W-:-:S02]  /*96b0*/  USEL UR15, URZ, 0x4, !UP5 ;  /* 0x00000004ff0f7887 */ /* 0x000fc4000e800000 */
[----:B------:R-:W-:Y:S02]  /*96c0*/  USEL UR8, UR8, URZ, !UP1 ;  /* 0x000000ff08087287 */ /* 0x000fe4000c800000 */
[----:B------:R-:W-:Y:S01]  /*96d0*/  USEL UR9, UR9, URZ, !UP1 ;  /* 0x000000ff09097287 */ /* 0x000fe2000c800000 */
[C---:B-1----:R-:W-:Y:S01]  /*96e0*/  IADD3 R8, P3, PT, R47.reuse, R204, RZ ;  /* 0x000000cc2f087210 */ /* 0x042fe20007f7e0ff */
[----:B------:R1:W-:Y:S01]  /*96f0*/  LDGSTS.E [R117+0x14020], desc[UR18][R6.64], P2 ;  /* 0x1402000006757fae */ /* 0x0003e200091a1012 */
[----:B------:R-:W-:Y:S01]  /*9700*/  USEL UR15, UR15, URZ, !UP1 ;  /* 0x000000ff0f0f7287 */ /* 0x000fe2000c800000 */
[----:B--2---:R-:W-:Y:S01]  /*9710*/  IADD3 R4, P4, PT, R47, R200, RZ ;  /* 0x000000c82f047210 */ /* 0x004fe20007f9e0ff */
[----:B------:R-:W-:Y:S01]  /*9720*/  UISETP.GT.AND UP3, UPT, UR22, 0xe, UPT ;  /* 0x0000000e1600788c */ /* 0x000fe2000bf64270 */
[----:B------:R2:W-:Y:S01]  /*9730*/  LDGSTS.E [R117+0x14024], desc[UR18][R10.64], P1 ;  /* 0x140240000a757fae */ /* 0x0005e200089a1012 */
[----:B------:R-:W-:Y:S01]  /*9740*/  ISETP.NE.U32.AND P1, PT, RZ, UR8, PT ;  /* 0x00000008ff007c0c */ /* 0x000fe2000bf25070 */
[----:B------:R-:W-:Y:S01]  /*9750*/  USEL UR8, URZ, 0x4, !UP2 ;  /* 0x00000004ff087887 */ /* 0x000fe2000d000000 */
[----:B------:R-:W-:Y:S01]  /*9760*/  ISETP.NE.U32.AND P2, PT, RZ, UR9, PT ;  /* 0x00000009ff007c0c */ /* 0x000fe2000bf45070 */
[C---:B------:R-:W-:Y:S01]  /*9770*/  IMAD.X R5, R45.reuse, 0x1, R198, P4 ;  /* 0x000000012d057824 */ /* 0x040fe200020e06c6 */
[----:B------:R-:W-:Y:S01]  /*9780*/  ISETP.NE.U32.AND P4, PT, RZ, UR15, PT ;  /* 0x0000000fff007c0c */ /* 0x000fe2000bf85070 */
[----:B------:R-:W-:Y:S01]  /*9790*/  USEL UR9, URZ, 0x4, !UP3 ;  /* 0x00000004ff097887 */ /* 0x000fe2000d800000 */
[----:B------:R-:W-:Y:S01]  /*97a0*/  IMAD.X R9, R45, 0x1, R202, P3 ;  /* 0x000000012d097824 */ /* 0x000fe200018e06ca */
[----:B-1----:R-:W-:Y:S01]  /*97b0*/  IADD3 R6, P3, PT, R47, R196, RZ ;  /* 0x000000c42f067210 */ /* 0x002fe20007f7e0ff */
[----:B------:R-:W-:-:S02]  /*97c0*/  USEL UR8, UR8, URZ, !UP1 ;  /* 0x000000ff08087287 */ /* 0x000fc4000c800000 */
[----:B------:R-:W-:Y:S02]  /*97d0*/  USEL UR9, UR9, URZ, !UP1 ;  /* 0x000000ff09097287 */ /* 0x000fe4000c800000 */
[----:B------:R-:W-:Y:S01]  /*97e0*/  IMAD.X R7, R45, 0x1, R194, P3 ;  /* 0x000000012d077824 */ /* 0x000fe200018e06c2 */
[----:B------:R1:W-:Y:S01]  /*97f0*/  LDGSTS.E [R117+0x14028], desc[UR18][R8.64], P1 ;  /* 0x1402800008757fae */ /* 0x0003e200089a1012 */
[----:B------:R-:W-:Y:S01]  /*9800*/  ISETP.NE.U32.AND P1, PT, RZ, UR8, PT ;  /* 0x00000008ff007c0c */ /* 0x000fe2000bf25070 */
[----:B------:R-:W-:Y:S01]  /*9810*/  UISETP.GT.AND UP2, UPT, UR22, 0xf, UPT ;  /* 0x0000000f1600788c */ /* 0x000fe2000bf44270 */
[C---:B------:R-:W-:Y:S01]  /*9820*/  IADD3 R14, P3, PT, R47.reuse, R192, RZ ;  /* 0x000000c02f0e7210 */ /* 0x040fe20007f7e0ff */
[----:B------:R-:W-:Y:S01]  /*9830*/  LDGSTS.E [R117+0x1402c], desc[UR18][R4.64], P2 ;  /* 0x1402c00004757fae */ /* 0x000fe200091a1012 */
[----:B------:R-:W-:Y:S01]  /*9840*/  ISETP.NE.U32.AND P2, PT, RZ, UR9, PT ;  /* 0x00000009ff007c0c */ /* 0x000fe2000bf45070 */
[----:B------:R-:W-:Y:S02]  /*9850*/  UISETP.GT.AND UP3, UPT, UR22, 0x10, UPT ;  /* 0x000000101600788c */ /* 0x000fe4000bf64270 */
[----:B------:R3:W-:Y:S01]  /*9860*/  LDGSTS.E [R117+0x14030], desc[UR18][R6.64], P4 ;  /* 0x1403000006757fae */ /* 0x0007e2000a1a1012 */
[----:B------:R-:W-:Y:S01]  /*9870*/  IADD3 R12, P4, PT, R47, R188, RZ ;  /* 0x000000bc2f0c7210 */ /* 0x000fe20007f9e0ff */
[----:B------:R-:W-:Y:S01]  /*9880*/  USEL UR8, URZ, 0x4, !UP2 ;  /* 0x00000004ff087887 */ /* 0x000fe2000d000000 */
[----:B------:R-:W-:Y:S01]  /*9890*/  IMAD.X R15, R45, 0x1, R190, P3 ;  /* 0x000000012d0f7824 */ /* 0x000fe200018e06be */
[----:B------:R-:W-:Y:S01]  /*98a0*/  USEL UR9, URZ, 0x4, !UP3 ;  /* 0x00000004ff097887 */ /* 0x000fe2000d800000 */
[----:B--2---:R-:W-:Y:S01]  /*98b0*/  IADD3 R10, P3, PT, R47, R184, RZ ;  /* 0x000000b82f0a7210 */ /* 0x004fe20007f7e0ff */
[----:B------:R-:W-:Y:S01]  /*98c0*/  USEL UR8, UR8, URZ, !UP1 ;  /* 0x000000ff08087287 */ /* 0x000fe2000c800000 */
[----:B------:R-:W-:Y:S01]  /*98d0*/  IMAD.X R13, R45, 0x1, R186, P4 ;  /* 0x000000012d0d7824 */ /* 0x000fe200020e06ba */
[----:B------:R-:W-:Y:S01]  /*98e0*/  USEL UR9, UR9, URZ, !UP1 ;  /* 0x000000ff09097287 */ /* 0x000fe2000c800000 */
[----:B------:R-:W-:Y:S01]  /*98f0*/  LDGSTS.E [R117+0x14034], desc[UR18][R14.64], P1 ;  /* 0x140340000e757fae */ /* 0x000fe200089a1012 */
[----:B------:R-:W-:Y:S01]  /*9900*/  UISETP.GT.AND UP3, UPT, UR22, 0x11, UPT ;  /* 0x000000111600788c */ /* 0x000fe2000bf64270 */
[----:B-1----:R-:W-:Y:S01]  /*9910*/  IADD3 R8, P4, PT, R47, R180, RZ ;  /* 0x000000b42f087210 */ /* 0x002fe20007f9e0ff */
[----:B------:R-:W-:Y:S01]  /*9920*/  UISETP.GT.AND UP4, UPT, UR22, 0x12, UPT ;  /* 0x000000121600788c */ /* 0x000fe2000bf84270 */
[----:B------:R-:W-:Y:S01]  /*9930*/  LDGSTS.E [R117+0x14038], desc[UR18][R12.64], P2 ;  /* 0x140380000c757fae */ /* 0x000fe200091a1012 */
        /* <DEDUP_REMOVED lines=8> */
[C---:B---3--:R-:W-:Y:S01]  /*99c0*/  IADD3 R6, P3, PT, R47.reuse, R176, RZ ;  /* 0x000000b02f067210 */ /* 0x048fe20007f7e0ff */
[----:B------:R-:W-:Y:S01]  /*99d0*/  UISETP.GT.AND UP2, UPT, UR22, 0x13, UPT ;  /* 0x000000131600788c */ /* 0x000fe2000bf44270 */
[----:B------:R-:W-:Y:S01]  /*99e0*/  IADD3 R4, P4, PT, R47, R172, RZ ;  /* 0x000000ac2f047210 */ /* 0x000fe20007f9e0ff */
        /* <DEDUP_REMOVED lines=34> */
[----:B------:R-:W-:Y:S01]  /*9c10*/  UISETP.GT.AND UP3, UPT, UR22, 0x19, UPT ;  /* 0x000000191600788c */ /* 0x000fe2000bf64270 */
[----:B------:R-:W-:Y:S01]  /*9c20*/  ISETP.NE.U32.AND P2, PT, RZ, UR9, PT ;  /* 0x00000009ff007c0c */ /* 0x000fe2000bf45070 */
[C---:B------:R-:W-:Y:S01]  /*9c30*/  IMAD.X R7, R45.reuse, 0x1, R154, P4 ;  /* 0x000000012d077824 */ /* 0x040fe200020e069a */
[----:B------:R-:W-:Y:S01]  /*9c40*/  ISETP.NE.U32.AND P4, PT, RZ, UR15, PT ;  /* 0x0000000fff007c0c */ /* 0x000fe2000bf85070 */
[----:B------:R-:W-:Y:S01]  /*9c50*/  USEL UR8, URZ, 0x4, !UP2 ;  /* 0x00000004ff087887 */ /* 0x000fe2000d000000 */
[----:B------:R-:W-:Y:S01]  /*9c60*/  IMAD.X R5, R45, 0x1, R158, P3 ;  /* 0x000000012d057824 */ /* 0x000fe200018e069e */
[----:B------:R-:W-:Y:S01]  /*9c70*/  USEL UR9, URZ, 0x4, !UP3 ;  /* 0x00000004ff097887 */ /* 0x000fe2000d800000 */
[----:B-1----:R-:W-:Y:S01]  /*9c80*/  IADD3 R8, P3, PT, R47, R152, RZ ;  /* 0x000000982f087210 */ /* 0x002fe20007f7e0ff */
[----:B------:R-:W-:-:S02]  /*9c90*/  USEL UR8, UR8, URZ, !UP1 ;  /* 0x000000ff08087287 */ /* 0x000fc4000c800000 */
[----:B------:R-:W-:Y:S02]  /*9ca0*/  USEL UR9, UR9, URZ, !UP1 ;  /* 0x000000ff09097287 */ /* 0x000fe4000c800000 */
[----:B------:R-:W-:Y:S01]  /*9cb0*/  IMAD.X R9, R45, 0x1, R150, P3 ;  /* 0x000000012d097824 */ /* 0x000fe200018e0696 */
[----:B------:R-:W-:Y:S01]  /*9cc0*/  LDGSTS.E [R117+0x14054], desc[UR18][R4.64], P1 ;  /* 0x1405400004757fae */ /* 0x000fe200089a1012 */
        /* <DEDUP_REMOVED lines=12> */
[C---:B------:R-:W-:Y:S01]  /*9d90*/  IMAD.X R13, R45.reuse, 0x1, R142, P4 ;  /* 0x000000012d0d7824 */ /* 0x040fe200020e068e */
[----:B------:R-:W-:Y:S01]  /*9da0*/  USEL UR8, UR8, URZ, !UP1 ;  /* 0x000000ff08087287 */ /* 0x000fe2000c800000 */
[----:B------:R-:W-:Y:S01]  /*9db0*/  LDGSTS.E [R117+0x14060], desc[UR18][R14.64], P1 ;  /* 0x140600000e757fae */ /* 0x000fe200089a1012 */
[----:B------:R-:W-:Y:S01]  /*9dc0*/  USEL UR9, UR9, URZ, !UP1 ;  /* 0x000000ff09097287 */ /* 0x000fe2000c800000 */
[----:B------:R-:W-:Y:S01]  /*9dd0*/  IMAD.X R11, R45, 0x1, R138, P3 ;  /* 0x000000012d0b7824 */ /* 0x000fe200018e068a */
[----:B------:R-:W-:Y:S01]  /*9de0*/  UISETP.GT.AND UP3, UPT, UR22, 0x1d, UPT ;  /* 0x0000001d1600788c */ /* 0x000fe2000bf64270 */
[----:B------:R2:W-:Y:S01]  /*9df0*/  LDGSTS.E [R117+0x14064], desc[UR18][R12.64], P2 ;  /* 0x140640000c757fae */ /* 0x0005e200091a1012 */
[----:B------:R-:W-:Y:S01]  /*9e00*/  UISETP.GT.AND UP2, UPT, UR22, 0x1c, UPT ;  /* 0x0000001c1600788c */ /* 0x000fe2000bf44270 */
[----:B------:R-:W-:Y:S01]  /*9e10*/  ISETP.NE.U32.AND P2, PT, RZ, UR8, PT ;  /* 0x00000008ff007c0c */ /* 0x000fe2000bf45070 */
[----:B------:R-:W-:Y:S01]  /*9e20*/  UIADD3 UR14, UPT, UPT, UR14, 0x1, URZ ;  /* 0x000000010e0e7890 */ /* 0x000fe2000fffe0ff */
[----:B------:R-:W-:Y:S01]  /*9e30*/  ISETP.NE.U32.AND P1, PT, RZ, UR9, PT ;  /* 0x00000009ff007c0c */ /* 0x000fe2000bf25070 */
[----:B------:R-:W-:Y:S01]  /*9e40*/  USEL UR9, URZ, 0x4, !UP3 ;  /* 0x00000004ff097887 */ /* 0x000fe2000d800000 */
[C---:B-1----:R-:W-:Y:S01]  /*9e50*/  IADD3 R8, P4, PT, R47.reuse, R136, RZ ;  /* 0x000000882f087210 */ /* 0x042fe20007f9e0ff */
[----:B------:R-:W-:Y:S01]  /*9e60*/  USEL UR8, URZ, 0x4, !UP2 ;  /* 0x00000004ff087887 */ /* 0x000fe2000d000000 */
[----:B------:R-:W-:Y:S01]  /*9e70*/  IADD3 R6, P3, PT, R47, R132, RZ ;  /* 0x000000842f067210 */ /* 0x000fe20007f7e0ff */
[----:B------:R-:W-:-:S02]  /*9e80*/  USEL UR9, UR9, URZ, !UP1 ;  /* 0x000000ff09097287 */ /* 0x000fc4000c800000 */
[----:B------:R-:W-:Y:S01]  /*9e90*/  USEL UR8, UR8, URZ, !UP1 ;  /* 0x000000ff08087287 */ /* 0x000fe2000c800000 */
[----:B------:R-:W-:Y:S01]  /*9ea0*/  IMAD.X R9, R45, 0x1, R134, P4 ;  /* 0x000000012d097824 */ /* 0x000fe200020e0686 */
[----:B------:R-:W-:Y:S01]  /*9eb0*/  UISETP.NE.U32.AND UP3, UPT, UR9, URZ, UPT ;  /* 0x000000ff0900728c */ /* 0x000fe2000bf65070 */
[----:B------:R-:W-:Y:S01]  /*9ec0*/  IADD3 R4, P4, PT, R47, R128, RZ ;  /* 0x000000802f047210 */ /* 0x000fe20007f9e0ff */
[----:B------:R1:W-:Y:S01]  /*9ed0*/  LDGSTS.E [R117+0x14068], desc[UR18][R10.64], P2 ;  /* 0x140680000a757fae */ /* 0x0003e200091a1012 */
[----:B------:R-:W-:Y:S01]  /*9ee0*/  UISETP.GT.AND UP2, UPT, UR22, 0x1e, UPT ;  /* 0x0000001e1600788c */ /* 0x000fe2000bf44270 */
[----:B------:R-:W-:Y:S01]  /*9ef0*/  ISETP.NE.U32.AND P2, PT, RZ, UR8, PT ;  /* 0x00000008ff007c0c */ /* 0x000fe2000bf45070 */
[C---:B------:R-:W-:Y:S01]  /*9f00*/  IMAD.X R7, R45.reuse, 0x1, R130, P3 ;  /* 0x000000012d077824 */ /* 0x040fe200018e0682 */
[----:B------:R3:W-:Y:S01]  /*9f10*/  LDGSTS.E [R117+0x1406c], desc[UR18][R8.64], P1 ;  /* 0x1406c00008757fae */ /* 0x0007e200089a1012 */
[----:B------:R-:W-:Y:S01]  /*9f20*/  PLOP3.LUT P1, PT, PT, PT, UP3, 0x40, 0x4 ;  /* 0x000000000004781c */ /* 0x000fe20003f2e838 */
[----:B------:R-:W-:Y:S01]  /*9f30*/  UISETP.GT.AND UP3, UPT, UR22, 0x1f, UPT ;  /* 0x0000001f1600788c */ /* 0x000fe2000bf64270 */
[----:B------:R-:W-:Y:S01]  /*9f40*/  IMAD.X R5, R45, 0x1, R126, P4 ;  /* 0x000000012d057824 */ /* 0x000fe200020e067e */
[----:B------:R-:W-:Y:S01]  /*9f50*/  USEL UR8, URZ, 0x4, !UP2 ;  /* 0x00000004ff087887 */ /* 0x000fe2000d000000 */
[----:B--2---:R-:W-:Y:S01]  /*9f60*/  IADD3 R12, P3, PT, R47, R120, RZ ;  /* 0x000000782f0c7210 */ /* 0x004fe20007f7e0ff */
[----:B------:R-:W-:-:S02]  /*9f70*/  USEL UR9, URZ, 0x4, !UP3 ;  /* 0x00000004ff097887 */ /* 0x000fc4000d800000 */
[----:B------:R-:W-:Y:S02]  /*9f80*/  USEL UR8, UR8, URZ, !UP1 ;  /* 0x000000ff08087287 */ /* 0x000fe4000c800000 */
[----:B------:R-:W-:Y:S01]  /*9f90*/  USEL UR9, UR9, URZ, !UP1 ;  /* 0x000000ff09097287 */ /* 0x000fe2000c800000 */
[----:B------:R2:W-:Y:S01]  /*9fa0*/  LDGSTS.E [R117+0x14070], desc[UR18][R6.64], P2 ;  /* 0x1407000006757fae */ /* 0x0005e200091a1012 */
[----:B------:R-:W-:Y:S01]  /*9fb0*/  ISETP.GE.AND P2, PT, R39, UR22, PT ;  /* 0x0000001627007c0c */ /* 0x000fe2000bf46270 */
[----:B------:R-:W-:Y:S01]  /*9fc0*/  IMAD.X R13, R45, 0x1, R118, P3 ;  /* 0x000000012d0d7824 */ /* 0x000fe200018e0676 */
[----:B------:R-:W-:Y:S01]  /*9fd0*/  ISETP.NE.U32.AND P4, PT, RZ, UR8, PT ;  /* 0x00000008ff007c0c */ /* 0x000fe2000bf85070 */
[----:B------:R4:W-:Y:S01]  /*9fe0*/  LDGSTS.E [R117+0x14074], desc[UR18][R4.64], !P1 ;  /* 0x1407400004757fae */ /* 0x0009e2000c9a1012 */
[----:B-1----:R-:W-:Y:S01]  /*9ff0*/  IADD3 R10, P1, PT, R47, R124, RZ ;  /* 0x0000007c2f0a7210 */ /* 0x002fe20007f3e0ff */
[----:B------:R-:W-:Y:S01]  /*a000*/  UIADD3 UR5, UPT, UPT, UR5, 0x1, URZ ;  /* 0x0000000105057890 */ /* 0x000fe2000fffe0ff */
[----:B---3--:R-:W-:Y:S01]  /*a010*/  SEL R8, RZ, 0x4, P2 ;  /* 0x00000004ff087807 */ /* 0x008fe20001000000 */
[----:B------:R-:W-:Y:S01]  /*a020*/  UIADD3 UR13, UPT, UPT, UR13, 0x1, URZ ;  /* 0x000000010d0d7890 */ /* 0x000fe2000fffe0ff */
[----:B------:R-:W-:Y:S01]  /*a030*/  PLOP3.LUT P2, PT, PT, PT, UP1, 0x40, 0x4 ;  /* 0x000000000004781c */ /* 0x000fe20003f4e818 */
[----:B------:R-:W-:Y:S01]  /*a040*/  IMAD.X R11, R45, 0x1, R122, P1 ;  /* 0x000000012d0b7824 */ /* 0x000fe200008e067a */
[----:B------:R-:W-:Y:S01]  /*a050*/  ISETP.NE.U32.AND P1, PT, RZ, UR9, PT ;  /* 0x00000009ff007c0c */ /* 0x000fe2000bf25070 */
[----:B------:R-:W-:Y:S01]  /*a060*/  UISETP.GT.AND UP1, UPT, UR14, 0x4, UPT ;  /* 0x000000040e00788c */ /* 0x000fe2000bf24270 */
[----:B------:R-:W-:Y:S01]  /*a070*/  SEL R8, R8, RZ, P2 ;  /* 0x000000ff08087207 */ /* 0x000fe20001000000 */
[----:B------:R-:W-:Y:S01]  /*a080*/  UIADD3 UR22, UPT, UPT, UR22, -0x20, URZ ;  /* 0xffffffe016167890 */ /* 0x000fe2000fffe0ff */
[C---:B--2---:R-:W-:Y:S01]  /*a090*/  IADD3 R6, P3, PT, R115.reuse, R108, RZ ;  /* 0x0000006c73067210 */ /* 0x044fe20007f7e0ff */
[----:B------:R1:W-:Y:S01]  /*a0a0*/  LDGSTS.E [R117+0x14078], desc[UR18][R10.64], P4 ;  /* 0x140780000a757fae */ /* 0x0003e2000a1a1012 */
[----:B------:R-:W-:Y:S01]  /*a0b0*/  ISETP.NE.U32.AND P2, PT, R8, RZ, PT ;  /* 0x000000ff0800720c */ /* 0x000fe20003f45070 */
[----:B------:R-:W-:Y:S01]  /*a0c0*/  USEL UR14, UR14, URZ, !UP1 ;  /* 0x000000ff0e0e7287 */ /* 0x000fe2000c800000 */
[----:B----4-:R-:W-:Y:S01]  /*a0d0*/  IADD3 R4, P4, PT, R115, R112, RZ ;  /* 0x0000007073047210 */ /* 0x010fe20007f9e0ff */
[----:B------:R-:W-:Y:S01]  /*a0e0*/  IMAD.X R7, R50, 0x1, R109, P3 ;  /* 0x0000000132077824 */ /* 0x000fe200018e066d */
[----:B------:R-:W-:-:S02]  /*a0f0*/  UISETP.GT.AND UP1, UPT, UR13, 0x1, UPT ;  /* 0x000000010d00788c */ /* 0x000fc4000bf24270 */
[----:B------:R-:W-:Y:S01]  /*a100*/  ULEA UR8, UR14, UR10, 0xe ;  /* 0x0000000a0e087291 */ /* 0x000fe2000f8e70ff */
[----:B------:R2:W-:Y:S01]  /*a110*/  LDGSTS.E [R117+0x1407c], desc[UR18][R12.64], P1 ;  /* 0x1407c0000c757fae */ /* 0x0005e200089a1012 */
[C---:B------:R-:W-:Y:S01]  /*a120*/  IADD3 R8, P1, PT, R115.reuse, R104, RZ ;  /* 0x0000006873087210 */ /* 0x040fe20007f3e0ff */
[C---:B------:R-:W-:Y:S01]  /*a130*/  IMAD.X R5, R50.reuse, 0x1, R113, P4 ;  /* 0x0000000132057824 */ /* 0x040fe200020e0671 */
[----:B------:R-:W-:Y:S01]  /*a140*/  USEL UR13, UR13, URZ, !UP1 ;  /* 0x000000ff0d0d7287 */ /* 0x000fe2000c800000 */
[----:B-1----:R-:W-:Y:S01]  /*a150*/  IADD3 R10, P3, PT, R115, R100, RZ ;  /* 0x00000064730a7210 */ /* 0x002fe20007f7e0ff */
[----:B------:R-:W-:Y:S01]  /*a160*/  VIADD R19, R37, UR8 ;  /* 0x0000000825137c36 */ /* 0x000fe20008000000 */
[----:B------:R-:W0:Y:S01]  /*a170*/  LDGDEPBAR ;  /* 0x00000000000079af */ /* 0x000e220000000000 */
[C---:B------:R-:W-:Y:S01]  /*a180*/  IMAD.X R9, R50.reuse, 0x1, R105, P1 ;  /* 0x0000000132097824 */ /* 0x040fe200008e0669 */
[C---:B------:R-:W-:Y:S01]  /*a190*/  IADD3 R16, P1, PT, R115.reuse, R96, RZ ;  /* 0x0000006073107210 */ /* 0x040fe20007f3e0ff */
[----:B------:R-:W-:Y:S01]  /*a1a0*/  IMAD.X R11, R50, 0x1, R101, P3 ;  /* 0x00000001320b7824 */ /* 0x000fe200018e0665 */
[C---:B------:R-:W-:Y:S01]  /*a1b0*/  IADD3 R14, P3, PT, R115.reuse, R92, RZ ;  /* 0x0000005c730e7210 */ /* 0x040fe20007f7e0ff */
[----:B------:R1:W-:Y:S01]  /*a1c0*/  LDGSTS.E [R19], desc[UR18][R4.64], P2 ;  /* 0x0000000004137fae */ /* 0x0003e200091a1012 */
[----:B------:R-:W-:Y:S01]  /*a1d0*/  VIADD R21, R38, UR8 ;  /* 0x0000000826157c36 */ /* 0x000fe20008000000 */
[----:B------:R-:W-:Y:S01]  /*a1e0*/  USEL UR8, URZ, 0x1, !UP1 ;  /* 0x00000001ff087887 */ /* 0x000fe2000c800000 */
[C---:B------:R-:W-:Y:S01]  /*a1f0*/  IMAD.X R17, R50.reuse, 0x1, R97, P1 ;  /* 0x0000000132117824 */ /* 0x040fe200008e0661 */
[----:B--2---:R-:W-:Y:S01]  /*a200*/  IADD3 R12, P1, PT, R115, R88, RZ ;  /* 0x00000058730c7210 */ /* 0x004fe20007f3e0ff */
[----:B------:R-:W-:Y:S01]  /*a210*/  IMAD.X R15, R50, 0x1, R93, P3 ;  /* 0x00000001320f7824 */ /* 0x000fe200018e065d */
[----:B------:R2:W-:Y:S01]  /*a220*/  LDGSTS.E [R19+0x400], desc[UR18][R6.64], P2 ;  /* 0x0040000006137fae */ /* 0x0005e200091a1012 */
[----:B------:R-:W-:-:S02]  /*a230*/  ULOP3.LUT UR8, UR4, UR8, URZ, 0x3c, !UPT ;  /* 0x0000000804087292 */ /* 0x000fc4000f8e3cff */
[----:B------:R-:W-:Y:S01]  /*a240*/  IMAD.X R13, R50, 0x1, R89, P1 ;  /* 0x00000001320d7824 */ /* 0x000fe200008e0659 */
[----:B------:R3:W-:Y:S01]  /*a250*/  LDGSTS.E [R19+0x800], desc[UR18][R8.64], P2 ;  /* 0x0080000008137fae */ /* 0x0007e200091a1012 */
[----:B-1----:R-:W-:-:S03]  /*a260*/  IADD3 R4, P3, PT, R115, R84, RZ ;  /* 0x0000005473047210 */ /* 0x002fc60007f7e0ff */
[----:B------:R1:W-:Y:S02]  /*a270*/  LDGSTS.E [R19+0xc00], desc[UR18][R10.64], P2 ;  /* 0x00c000000a137fae */ /* 0x0003e400091a1012 */
[----:B------:R-:W-:Y:S01]  /*a280*/  IMAD.X R5, R50, 0x1, R85, P3 ;  /* 0x0000000132057824 */ /* 0x000fe200018e0655 */
[C---:B--2---:R-:W-:Y:S01]  /*a290*/  IADD3 R6, P1, PT, R115.reuse, R80, RZ ;  /* 0x0000005073067210 */ /* 0x044fe20007f3e0ff */
[----:B------:R2:W-:Y:S01]  /*a2a0*/  LDGSTS.E [R19+0x1000], desc[UR18][R16.64], P2 ;  /* 0x0100000010137fae */ /* 0x0005e200091a1012 */
[----:B---3--:R-:W-:-:S03]  /*a2b0*/  IADD3 R8, P3, PT, R115, R76, RZ ;  /* 0x0000004c73087210 */ /* 0x008fc60007f7e0ff */
[C---:B------:R-:W-:Y:S01]  /*a2c0*/  IMAD.X R7, R50.reuse, 0x1, R81, P1 ;  /* 0x0000000132077824 */ /* 0x040fe200008e0651 */
[----:B------:R3:W-:Y:S01]  /*a2d0*/  LDGSTS.E [R19+0x1400], desc[UR18][R14.64], P2 ;  /* 0x014000000e137fae */ /* 0x0007e200091a1012 */
[C---:B-1----:R-:W-:Y:S01]  /*a2e0*/  IADD3 R10, P1, PT, R115.reuse, R72, RZ ;  /* 0x00000048730a7210 */ /* 0x042fe20007f3e0ff */
[C---:B------:R-:W-:Y:S02]  /*a2f0*/  IMAD.X R9, R50.reuse, 0x1, R77, P3 ;  /* 0x0000000132097824 */ /* 0x040fe400018e064d */
[----:B------:R1:W-:Y:S01]  /*a300*/  LDGSTS.E [R19+0x1800], desc[UR18][R12.64], P2 ;  /* 0x018000000c137fae */ /* 0x0003e200091a1012 */
[C---:B--2---:R-:W-:Y:S01]  /*a310*/  IADD3 R16, P3, PT, R115.reuse, R68, RZ ;  /* 0x0000004473107210 */ /* 0x044fe20007f7e0ff */
[C---:B------:R-:W-:Y:S02]  /*a320*/  IMAD.X R11, R50.reuse, 0x1, R73, P1 ;  /* 0x00000001320b7824 */ /* 0x040fe400008e0649 */
[----:B------:R2:W-:Y:S01]  /*a330*/  LDGSTS.E [R19+0x1c00], desc[UR18][R4.64], P2 ;  /* 0x01c0000004137fae */ /* 0x0005e200091a1012 */
[----:B---3--:R-:W-:Y:S01]  /*a340*/  IADD3 R14, P1, PT, R115, R64, RZ ;  /* 0x00000040730e7210 */ /* 0x008fe20007f3e0ff */
[----:B------:R-:W-:-:S02]  /*a350*/  IMAD.X R17, R50, 0x1, R69, P3 ;  /* 0x0000000132117824 */ /* 0x000fc400018e0645 */
        /* <DEDUP_REMOVED lines=51> */
[----:B------:R-:W-:Y:S01]  /*a690*/  LDGSTS.E [R21+0x2600], desc[UR18][R16.64], P2 ;  /* 0x0260000010157fae */ /* 0x000fe200091a1012 */
[C---:B---3--:R-:W-:Y:S01]  /*a6a0*/  IADD3 R8, P3, PT, R115.reuse, R54, RZ ;  /* 0x0000003673087210 */ /* 0x048fe20007f7e0ff */
[----:B------:R-:W-:Y:S01]  /*a6b0*/  IMAD.X R7, R50, 0x1, R59, P1 ;  /* 0x0000000132077824 */ /* 0x000fe200008e063b */
[----:B------:R-:W-:Y:S01]  /*a6c0*/  ISETP.NE.U32.AND P1, PT, R46, UR5, PT ;  /* 0x000000052e007c0c */ /* 0x000fe2000bf25070 */
[----:B------:R-:W-:Y:S01]  /*a6d0*/  LDGSTS.E [R21+0x2a00], desc[UR18][R14.64], P2 ;  /* 0x02a000000e157fae */ /* 0x000fe200091a1012 */
[----:B-1----:R-:W-:Y:S01]  /*a6e0*/  IADD3 R10, P4, PT, R115, R51, RZ ;  /* 0x00000033730a7210 */ /* 0x002fe20007f9e0ff */
[C---:B------:R-:W-:Y:S01]  /*a6f0*/  IMAD.X R9, R50.reuse, 0x1, R55, P3 ;  /* 0x0000000132097824 */ /* 0x040fe200018e0637 */
[----:B------:R-:W-:Y:S01]  /*a700*/  IADD3 R47, P3, PT, R47, R40, RZ ;  /* 0x000000282f2f7210 */ /* 0x000fe20007f7e0ff */
[----:B------:R-:W-:Y:S02]  /*a710*/  LDGSTS.E [R21+0x2e00], desc[UR18][R12.64], P2 ;  /* 0x02e000000c157fae */ /* 0x000fe400091a1012 */
[----:B------:R-:W-:-:S02]  /*a720*/  IMAD.X R11, R50, 0x1, R49, P4 ;  /* 0x00000001320b7824 */ /* 0x000fc400020e0631 */
[----:B------:R1:W-:Y:S01]  /*a730*/  LDGSTS.E [R21+0x3200], desc[UR18][R4.64], P2 ;  /* 0x0320000004157fae */ /* 0x0003e200091a1012 */
[----:B------:R-:W-:-:S03]  /*a740*/  IMAD.X R45, R45, 0x1, R41, P3 ;  /* 0x000000012d2d7824 */ /* 0x000fc600018e0629 */
[----:B------:R2:W-:Y:S04]  /*a750*/  LDGSTS.E [R21+0x3600], desc[UR18][R6.64], P2 ;  /* 0x0360000006157fae */ /* 0x0005e800091a1012 */
[----:B------:R2:W-:Y:S04]  /*a760*/  LDGSTS.E [R21+0x3a00], desc[UR18][R8.64], P2 ;  /* 0x03a0000008157fae */ /* 0x0005e800091a1012 */
[----:B------:R2:W-:Y:S01]  /*a770*/  LDGSTS.E [R21+0x3e00], desc[UR18][R10.64], P2 ;  /* 0x03e000000a157fae */ /* 0x0005e200091a1012 */
[----:B------:R-:W-:Y:S01]  /*a780*/  IADD3 R115, P2, PT, R115, R42, RZ ;  /* 0x0000002a73737210 */ /* 0x000fe20007f5e0ff */
[----:B-1----:R-:W-:-:S02]  /*a790*/  IMAD.U32 R5, RZ, RZ, UR4 ;  /* 0x00000004ff057e24 */ /* 0x002fc4000f8e00ff */
[----:B------:R-:W0:Y:S02]  /*a7a0*/  LDGDEPBAR ;  /* 0x00000000000079af */ /* 0x000e240000000000 */
[----:B------:R-:W-:Y:S01]  /*a7b0*/  IMAD.X R50, R50, 0x1, R43, P2 ;  /* 0x0000000132327824 */ /* 0x000fe200010e062b */
[----:B------:R-:W-:Y:S07]  /*a7c0*/  @P1 BRA `(.L_x_11) ;  /* 0xffffffe4008c1947 */ /* 0x000fee000383ffff */
.L_x_8:
[----:B------:R-:W3:Y:S01]  /*a7d0*/  LDCU UR5, c[0x0][0x3b8] ;  /* 0x00007700ff0577ac */ /* 0x000ee20008000800 */
[C---:B-12---:R-:W-:Y:S02]  /*a7e0*/  VIADD R11, R0.reuse, 0x1 ;  /* 0x00000001000b7836 */ /* 0x046fe40000000000 */
[C---:B------:R-:W-:Y:S01]  /*a7f0*/  VIADD R10, R0.reuse, 0x2 ;  /* 0x00000002000a7836 */ /* 0x040fe20000000000 */
[----:B------:R-:W1:Y:S01]  /*a800*/  LDCU UR6, c[0x0][0x3b4] ;  /* 0x00007680ff0677ac */ /* 0x000e620008000800 */
[C---:B------:R-:W-:Y:S02]  /*a810*/  VIADD R9, R0.reuse, 0x3 ;  /* 0x0000000300097836 */ /* 0x040fe40000000000 */
[C---:B------:R-:W-:Y:S01]  /*a820*/  VIADD R196, R0.reuse, 0x4 ;  /* 0x0000000400c47836 */ /* 0x040fe20000000000 */
[----:B------:R-:W2:Y:S01]  /*a830*/  LDCU.128 UR24, c[0x0][0x390] ;  /* 0x00007200ff1877ac */ /* 0x000ea20008000c00 */
[----:B---3--:R-:W-:-:S04]  /*a840*/  IMAD R4, R0, UR5, RZ ;  /* 0x0000000500047c24 */ /* 0x008fc8000f8e02ff */
[----:B------:R-:W-:Y:S02]  /*a850*/  VIADD R5, R4, UR5 ;  /* 0x0000000504057c36 */ /* 0x000fe40008000000 */
[----:B-1----:R-:W-:Y:S02]  /*a860*/  IMAD R2, R3, UR6, RZ ;  /* 0x0000000603027c24 */ /* 0x002fe4000f8e02ff */
[----:B------:R-:W-:Y:S01]  /*a870*/  VIADD R6, R5, UR5 ;  /* 0x0000000505067c36 */ /* 0x000fe20008000000 */
[----:B--2---:R-:W-:Y:S02]  /*a880*/  ISETP.GE.AND P1, PT, R3, UR26, PT ;  /* 0x0000001a03007c0c */ /* 0x004fe4000bf26270 */
[----:B------:R-:W-:Y:S01]  /*a890*/  LEA R3, P5, R2, UR24, 0x2 ;  /* 0x0000001802037c11 */ /* 0x000fe2000f8a10ff */
[----:B------:R-:W-:Y:S01]  /*a8a0*/  VIADD R7, R6, UR5 ;  /* 0x0000000506077c36 */ /* 0x000fe20008000000 */
[----:B------:R-:W-:Y:S02]  /*a8b0*/  ISETP.LT.AND P2, PT, R11, UR27, !P1 ;  /* 0x0000001b0b007c0c */ /* 0x000fe4000cf41270 */
[----:B------:R-:W-:Y:S01]  /*a8c0*/  ISETP.LT.AND P3, PT, R10, UR27, !P1 ;  /* 0x0000001b0a007c0c */ /* 0x000fe2000cf61270 */
[----:B------:R-:W-:Y:S01]  /*a8d0*/  VIADD R8, R7, UR5 ;  /* 0x0000000507087c36 */ /* 0x000fe20008000000 */
[----:B------:R-:W-:-:S03]  /*a8e0*/  ISETP.LT.AND P4, PT, R9, UR27, !P1 ;  /* 0x0000001b09007c0c */ /* 0x000fc6000cf81270 */
[----:B------:R-:W-:-:S04]  /*a8f0*/  VIADD R142, R8, UR5 ;  /* 0x00000005088e7c36 */ /* 0x000fc80008000000 */
[----:B------:R-:W-:-:S04]  /*a900*/  VIADD R143, R142, UR5 ;  /* 0x000000058e8f7c36 */ /* 0x000fc80008000000 */
[----:B------:R-:W-:-:S04]  /*a910*/  VIADD R144, R143, UR5 ;  /* 0x000000058f907c36 */ /* 0x000fc80008000000 */
[----:B------:R-:W-:Y:S01]  /*a920*/  VIADD R145, R144, UR5 ;  /* 0x0000000590917c36 */ /* 0x000fe20008000000 */
[----:B------:R-:W-:Y:S06]  /*a930*/  @!P6 BRA `(.L_x_12) ;  /* 0x000000000010e947 */ /* 0x000fec0003800000 */
[----:B------:R-:W-:-:S06]  /*a940*/  USHF.L.U32 UR4, UR4, 0x1f, URZ ;  /* 0x0000001f04047899 */ /* 0x000fcc00080006ff */
[----:B------:R-:W-:-:S04]  /*a950*/  IMAD.U32 R9, RZ, RZ, UR4 ;  /* 0x00000004ff097e24 */ /* 0x000fc8000f8e00ff */
[----:B------:R-:W1:Y:S02]  /*a960*/  SYNCS.PHASECHK.TRANS64.TRYWAIT P6, [UR12], R9 ;  /* 0x00000009ff0075a7 */ /* 0x000e6400080c110c */
[----:B-1----:R-:W-:Y:S05]  /*a970*/  @!P6 BRA `(.L_x_13) ;  /* 0x000000380050e947 */ /* 0x002fea0003800000 */
.L_x_12:
[----:B------:R-:W-:Y:S01]  /*a980*/  VIADD R146, R145, UR5 ;  /* 0x0000000591927c36 */ /* 0x000fe20008000000 */
[----:B------:R-:W-:Y:S01]  /*a990*/  LEA.HI.X.SX32 R2, R2, UR25, 0x2, P5 ;  /* 0x0000001902027c11 */ /* 0x000fe2000a8f16ff */
[----:B------:R-:W-:-:S04]  /*a9a0*/  DEPBAR.LE SB0, 0x0 ;  /* 0x000080000000791a */ /* 0x000fc80000000000 */
[----:B------:R-:W-:Y:S01]  /*a9b0*/  VIADD R147, R146, UR5 ;  /* 0x0000000592937c36 */ /* 0x000fe20008000000 */
[CC--:B------:R-:W-:Y:S01]  /*a9c0*/  LEA R132, P6, R4.reuse, R3.reuse, 0x2 ;  /* 0x0000000304847211 */ /* 0x0c0fe200078c10ff */
[----:B------:R-:W-:Y:S01]  /*a9d0*/  BAR.SYNC.DEFER_BLOCKING 0x0 ;  /* 0x0000000000007b1d */ /* 0x000fe20000010000 */
[-C--:B------:R-:W-:Y:S01]  /*a9e0*/  LEA R134, P5, R5, R3.reuse, 0x2 ;  /* 0x0000000305867211 */ /* 0x080fe200078a10ff */
[----:B------:R-:W-:Y:S01]  /*a9f0*/  VIADD R148, R147, UR5 ;  /* 0x0000000593947c36 */ /* 0x000fe20008000000 */
[-C--:B------:R-:W-:Y:S01]  /*aa00*/  LEA.HI.X.SX32 R133, R4, R2.reuse, 0x2, P6 ;  /* 0x0000000204857211 */ /* 0x080fe200030f16ff */
[----:B------:R-:W-:Y:S01]  /*aa10*/  VIADD R195, R0, 0x5 ;  /* 0x0000000500c37836 */ /* 0x000fe20000000000 */
[-C--:B------:R-:W-:Y:S01]  /*aa20*/  LEA R136, P6, R6, R3.reuse, 0x2 ;  /* 0x0000000306887211 */ /* 0x080fe200078c10ff */
[----:B------:R-:W-:Y:S01]  /*aa30*/  VIADD R149, R148, UR5 ;  /* 0x0000000594957c36 */ /* 0x000fe20008000000 */
[-C--:B------:R-:W-:Y:S01]  /*aa40*/  LEA.HI.X.SX32 R135, R5, R2.reuse, 0x2, P5 ;  /* 0x0000000205877211 */ /* 0x080fe200028f16ff */
[----:B------:R-:W1:Y:S01]  /*aa50*/  LDCU UR4, c[0x0][0x39c] ;  /* 0x00007380ff0477ac */ /* 0x000e620008000800 */
[-C--:B------:R-:W-:Y:S01]  /*aa60*/  LEA R138, P5, R7, R3.reuse, 0x2 ;  /* 0x00000003078a7211 */ /* 0x080fe200078a10ff */
[----:B------:R-:W-:Y:S01]  /*aa70*/  VIADD R150, R149, UR5 ;  /* 0x0000000595967c36 */ /* 0x000fe20008000000 */
[-C--:B------:R-:W-:Y:S01]  /*aa80*/  LEA.HI.X.SX32 R137, R6, R2.reuse, 0x2, P6 ;  /* 0x0000000206897211 */ /* 0x080fe200030f16ff */
[----:B------:R-:W2:Y:S01]  /*aa90*/  LDCU UR6, c[0x0][0x39c] ;  /* 0x00007380ff0677ac */ /* 0x000ea20008000800 */
[-C--:B------:R-:W-:Y:S01]  /*aaa0*/  LEA R140, P6, R8, R3.reuse, 0x2 ;  /* 0x00000003088c7211 */ /* 0x080fe200078c10ff */
[----:B------:R-:W-:Y:S01]  /*aab0*/  VIADD R151, R150, UR5 ;  /* 0x0000000596977c36 */ /* 0x000fe20008000000 */
[-C--:B------:R-:W-:Y:S01]  /*aac0*/  LEA.HI.X.SX32 R139, R7, R2.reuse, 0x2, P5 ;  /* 0x00000002078b7211 */ /* 0x080fe200028f16ff */
[----:B------:R-:W3:Y:S01]  /*aad0*/  LDCU UR7, c[0x0][0x39c] ;  /* 0x00007380ff0777ac */ /* 0x000ee20008000800 */
[-C--:B------:R-:W-:Y:S01]  /*aae0*/  LEA R192, P5, R142, R3.reuse, 0x2 ;  /* 0x000000038ec07211 */ /* 0x080fe200078a10ff */
[----:B------:R-:W-:Y:S01]  /*aaf0*/  VIADD R152, R151, UR5 ;  /* 0x0000000597987c36 */ /* 0x000fe20008000000 */
[----:B------:R-:W-:Y:S01]  /*ab00*/  LEA.HI.X.SX32 R141, R8, R2, 0x2, P6 ;  /* 0x00000002088d7211 */ /* 0x000fe200030f16ff */
[----:B------:R-:W4:Y:S01]  /*ab10*/  LDCU UR8, c[0x0][0x39c] ;  /* 0x00007380ff0877ac */ /* 0x000f220008000800 */
[----:B------:R-:W-:-:S02]  /*ab20*/  LEA R190, P6, R143, R3, 0x2 ;  /* 0x000000038fbe7211 */ /* 0x000fc400078c10ff */
[-C--:B------:R-:W-:Y:S01]  /*ab30*/  LEA.HI.X.SX32 R193, R142, R2.reuse, 0x2, P5 ;  /* 0x000000028ec17211 */ /* 0x080fe200028f16ff */
[----:B------:R-:W-:Y:S01]  /*ab40*/  VIADD R142, R152, UR5 ;  /* 0x00000005988e7c36 */ /* 0x000fe20008000000 */
[-C--:B------:R-:W-:Y:S01]  /*ab50*/  LEA R186, P5, R144, R3.reuse, 0x2 ;  /* 0x0000000390ba7211 */ /* 0x080fe200078a10ff */
[----:B------:R-:W5:Y:S01]  /*ab60*/  @!P0 SYNCS.CCTL.IV [UR10+0x24000] ;  /* 0x02400000ff0089b1 */ /* 0x000f62000800000a */
[-C--:B------:R-:W-:Y:S01]  /*ab70*/  LEA.HI.X.SX32 R191, R143, R2.reuse, 0x2, P6 ;  /* 0x000000028fbf7211 */ /* 0x080fe200030f16ff */
[----:B------:R-:W-:Y:S01]  /*ab80*/  VIADD R143, R142, UR5 ;  /* 0x000000058e8f7c36 */ /* 0x000fe20008000000 */
[----:B-----5:R-:W-:Y:S01]  /*ab90*/  BAR.SYNC.DEFER_BLOCKING 0x0 ;  /* 0x0000000000007b1d */ /* 0x020fe20000010000 */
[-C--:B------:R-:W-:Y:S02]  /*aba0*/  LEA R188, P6, R145, R3.reuse, 0x2 ;  /* 0x0000000391bc7211 */ /* 0x080fe400078c10ff */
[-C--:B------:R-:W-:Y:S01]  /*abb0*/  LEA.HI.X.SX32 R187, R144, R2.reuse, 0x2, P5 ;  /* 0x0000000290bb7211 */ /* 0x080fe200028f16ff */
[----:B------:R-:W-:Y:S01]  /*abc0*/  VIADD R144, R143, UR5 ;  /* 0x000000058f907c36 */ /* 0x000fe20008000000 */
[-C--:B------:R-:W-:Y:S01]  /*abd0*/  LEA R184, P5, R146, R3.reuse, 0x2 ;  /* 0x0000000392b87211 */ /* 0x080fe200078a10ff */
[----:B------:R-:W5:Y:S01]  /*abe0*/  LDCU UR9, c[0x0][0x39c] ;  /* 0x00007380ff0977ac */ /* 0x000f620008000800 */
[-C--:B------:R-:W-:Y:S01]  /*abf0*/  LEA.HI.X.SX32 R189, R145, R2.reuse, 0x2, P6 ;  /* 0x0000000291bd7211 */ /* 0x080fe200030f16ff */
[----:B------:R-:W-:Y:S01]  /*ac00*/  VIADD R145, R144, UR5 ;  /* 0x0000000590917c36 */ /* 0x000fe20008000000 */
[-C--:B------:R-:W-:Y:S01]  /*ac10*/  LEA R182, P6, R147, R3.reuse, 0x2 ;  /* 0x0000000393b67211 */ /* 0x080fe200078c10ff */
[----:B------:R-:W1:Y:S01]  /*ac20*/  LDTM.x128 R4, tmem[UR11] ;  /* 0x0000000b000479ee */ /* 0x000e6200083c0000 */
[----:B------:R-:W-:Y:S01]  /*ac30*/  LEA.HI.X.SX32 R185, R146, R2, 0x2, P5 ;  /* 0x0000000292b97211 */ /* 0x000fe200028f16ff */
[----:B------:R-:W-:Y:S01]  /*ac40*/  VIADD R146, R145, UR5 ;  /* 0x0000000591927c36 */ /* 0x000fe20008000000 */
[----:B------:R-:W-:-:S02]  /*ac50*/  LEA R180, P5, R148, R3, 0x2 ;  /* 0x0000000394b47211 */ /* 0x000fc400078a10ff */
[-C--:B------:R-:W-:Y:S01]  /*ac60*/  LEA.HI.X.SX32 R183, R147, R2.reuse, 0x2, P6 ;  /* 0x0000000293b77211 */ /* 0x080fe200030f16ff */
[----:B------:R-:W-:Y:S01]  /*ac70*/  VIADD R147, R146, UR5 ;  /* 0x0000000592937c36 */ /* 0x000fe20008000000 */
[-C--:B------:R-:W-:Y:S02]  /*ac80*/  LEA R178, P6, R149, R3.reuse, 0x2 ;  /* 0x0000000395b27211 */ /* 0x080fe400078c10ff */
[-C--:B------:R-:W-:Y:S01]  /*ac90*/  LEA.HI.X.SX32 R181, R148, R2.reuse, 0x2, P5 ;  /* 0x0000000294b57211 */ /* 0x080fe200028f16ff */
[----:B------:R-:W-:Y:S01]  /*aca0*/  VIADD R148, R147, UR5 ;  /* 0x0000000593947c36 */ /* 0x000fe20008000000 */
[CC--:B------:R-:W-:Y:S02]  /*acb0*/  LEA R176, P5, R150.reuse, R3.reuse, 0x2 ;  /* 0x0000000396b07211 */ /* 0x0c0fe400078a10ff */
[-C--:B------:R-:W-:Y:S01]  /*acc0*/  LEA.HI.X.SX32 R179, R149, R2.reuse, 0x2, P6 ;  /* 0x0000000295b37211 */ /* 0x080fe200030f16ff */
[----:B------:R-:W1:Y:S01]  /*acd0*/  @!P0 SYNCS.CCTL.IV [UR10+0x24008] ;  /* 0x02400800ff0089b1 */ /* 0x000e62000800000a */
[----:B------:R-:W-:Y:S01]  /*ace0*/  LEA R174, P6, R151, R3, 0x2 ;  /* 0x0000000397ae7211 */ /* 0x000fe200078c10ff */
[----:B------:R-:W-:Y:S01]  /*acf0*/  NOP ;  /* 0x0000000000007918 */ /* 0x000fe20000000000 */
[----:B------:R-:W-:-:S02]  /*ad00*/  LEA.HI.X.SX32 R177, R150, R2, 0x2, P5 ;  /* 0x0000000296b17211 */ /* 0x000fc400028f16ff */
[-C--:B------:R-:W-:Y:S02]  /*ad10*/  LEA R172, P5, R152, R3.reuse, 0x2 ;  /* 0x0000000398ac7211 */ /* 0x080fe400078a10ff */
[-C--:B------:R-:W-:Y:S02]  /*ad20*/  LEA.HI.X.SX32 R175, R151, R2.reuse, 0x2, P6 ;  /* 0x0000000297af7211 */ /* 0x080fe400030f16ff */
[-C--:B------:R-:W-:Y:S02]  /*ad30*/  LEA R170, P6, R142, R3.reuse, 0x2 ;  /* 0x000000038eaa7211 */ /* 0x080fe400078c10ff */
[-C--:B------:R-:W-:Y:S02]  /*ad40*/  LEA.HI.X.SX32 R173, R152, R2.reuse, 0x2, P5 ;  /* 0x0000000298ad7211 */ /* 0x080fe400028f16ff */
[-C--:B------:R-:W-:Y:S02]  /*ad50*/  LEA R168, P5, R143, R3.reuse, 0x2 ;  /* 0x000000038fa87211 */ /* 0x080fe400078a10ff */
        /* <DEDUP_REMOVED lines=8> */
[-C--:B------:R-:W-:Y:S02]  /*ade0*/  LEA R162, P6, R146, R3.reuse, 0x2 ;  /* 0x0000000392a27211 */ /* 0x080fe400078c10ff */
[----:B------:R-:W-:Y:S01]  /*adf0*/  LEA.HI.X.SX32 R165, R145, R2, 0x2, P5 ;  /* 0x0000000291a57211 */ /* 0x000fe200028f16ff */
[----:B------:R-:W-:Y:S01]  /*ae00*/  VIADD R145, R144, UR5 ;  /* 0x0000000590917c36 */ /* 0x000fe20008000000 */
[----:B------:R-:W-:-:S02]  /*ae10*/  LEA R160, P5, R147, R3, 0x2 ;  /* 0x0000000393a07211 */ /* 0x000fc400078a10ff */
[-C--:B------:R-:W-:Y:S02]  /*ae20*/  LEA.HI.X.SX32 R163, R146, R2.reuse, 0x2, P6 ;  /* 0x0000000292a37211 */ /* 0x080fe400030f16ff */
[-C--:B------:R-:W-:Y:S02]  /*ae30*/  LEA R156, P6, R148, R3.reuse, 0x2 ;  /* 0x00000003949c7211 */ /* 0x080fe400078c10ff */
[-C--:B------:R-:W-:Y:S01]  /*ae40*/  LEA.HI.X.SX32 R161, R147, R2.reuse, 0x2, P5 ;  /* 0x0000000293a17211 */ /* 0x080fe200028f16ff */
[----:B------:R-:W-:Y:S01]  /*ae50*/  VIADD R147, R145, UR5 ;  /* 0x0000000591937c36 */ /* 0x000fe20008000000 */
[-C--:B------:R-:W-:Y:S02]  /*ae60*/  LEA R158, P5, R142, R3.reuse, 0x2 ;  /* 0x000000038e9e7211 */ /* 0x080fe400078a10ff */
[----:B------:R-:W-:Y:S02]  /*ae70*/  LEA.HI.X.SX32 R157, R148, R2, 0x2, P6 ;  /* 0x00000002949d7211 */ /* 0x000fe400030f16ff */
        /* <DEDUP_REMOVED lines=12> */
[----:B------:R-:W-:Y:S02]  /*af40*/  ISETP.LT.AND P0, PT, R0, UR27, !P1 ;  /* 0x0000001b00007c0c */ /* 0x000fe4000cf01270 */
[-C--:B------:R-:W-:Y:S02]  /*af50*/  LEA.HI.X.SX32 R147, R147, R2.reuse, 0x2, P5 ;  /* 0x0000000293937211 */ /* 0x080fe400028f16ff */
[----:B------:R-:W-:Y:S02]  /*af60*/  LEA R144, P5, R143, R3, 0x2 ;  /* 0x000000038f907211 */ /* 0x000fe400078a10ff */
[----:B------:R-:W-:-:S02]  /*af70*/  LEA.HI.X.SX32 R149, R142, R2, 0x2, P6 ;  /* 0x000000028e957211 */ /* 0x000fc400030f16ff */
[C---:B------:R-:W-:Y:S02]  /*af80*/  LEA R142, P6, R194.reuse, R3, 0x2 ;  /* 0x00000003c28e7211 */ /* 0x040fe400078c10ff */
[-C--:B------:R-:W-:Y:S02]  /*af90*/  LEA.HI.X.SX32 R145, R143, R2.reuse, 0x2, P5 ;  /* 0x000000028f917211 */ /* 0x080fe400028f16ff */
[----:B------:R-:W-:Y:S01]  /*afa0*/  LEA.HI.X.SX32 R143, R194, R2, 0x2, P6 ;  /* 0x00000002c28f7211 */ /* 0x000fe200030f16ff */
[----:B-1----:R1:W-:Y:S01]  /*afb0*/  @P0 STG.E desc[UR18][R132.64], R4 ;  /* 0x0000000484000986 */ /* 0x0023e2000c101912 */
[----:B------:R-:W-:Y:S01]  /*afc0*/  ISETP.LT.AND P6, PT, R195, UR27, !P1 ;  /* 0x0000001bc3007c0c */ /* 0x000fe2000cfc1270 */
[----:B------:R-:W-:Y:S01]  /*afd0*/  VIADD R195, R0, 0x6 ;  /* 0x0000000600c37836 */ /* 0x000fe20000000000 */
[----:B------:R-:W-:Y:S01]  /*afe0*/  ISETP.LT.AND P5, PT, R196, UR27, !P1 ;  /* 0x0000001bc4007c0c */ /* 0x000fe2000cfa1270 */
[----:B------:R-:W-:Y:S01]  /*aff0*/  VIADD R196, R0, 0x7 ;  /* 0x0000000700c47836 */ /* 0x000fe20000000000 */
[----:B------:R2:W-:Y:S01]  /*b000*/  @P2 STG.E desc[UR18][R134.64], R5 ;  /* 0x0000000586002986 */ /* 0x0005e2000c101912 */
[----:B------:R-:W-:Y:S01]  /*b010*/  VIADD R194, R194, UR5 ;  /* 0x00000005c2c27c36 */ /* 0x000fe20008000000 */
[----:B------:R-:W-:Y:S01]  /*b020*/  ISETP.LT.AND P0, PT, R195, UR27, !P1 ;  /* 0x0000001bc3007c0c */ /* 0x000fe2000cf01270 */
[----:B------:R-:W-:Y:S01]  /*b030*/  VIADD R195, R0, 0x8 ;  /* 0x0000000800c37836 */ /* 0x000fe20000000000 */
[----:B------:R-:W-:Y:S01]  /*b040*/  ISETP.LT.AND P2, PT, R196, UR27, !P1 ;  /* 0x0000001bc4007c0c */ /* 0x000fe2000cf41270 */
[----:B------:R-:W-:Y:S01]  /*b050*/  @P3 STG.E desc[UR18][R136.64], R6 ;  /* 0x0000000688003986 */ /* 0x000fe2000c101912 */
[----:B------:R-:W-:-:S02]  /*b060*/  VIADD R196, R0, 0x9 ;  /* 0x0000000900c47836 */ /* 0x000fc40000000000 */
[----:B------:R-:W-:Y:S01]  /*b070*/  ISETP.LT.AND P3, PT, R195, UR27, !P1 ;  /* 0x0000001bc3007c0c */ /* 0x000fe2000cf61270 */
[----:B-1----:R-:W-:Y:S01]  /*b080*/  VIADD R4, R0, 0xc ;  /* 0x0000000c00047836 */ /* 0x002fe20000000000 */
[----:B------:R1:W-:Y:S01]  /*b090*/  @P4 STG.E desc[UR18][R138.64], R7 ;  /* 0x000000078a004986 */ /* 0x0003e2000c101912 */
[----:B------:R-:W-:Y:S01]  /*b0a0*/  ISETP.LT.AND P4, PT, R196, UR27, !P1 ;  /* 0x0000001bc4007c0c */ /* 0x000fe2000cf81270 */
[C---:B------:R-:W-:Y:S02]  /*b0b0*/  VIADD R195, R0.reuse, 0xa ;  /* 0x0000000a00c37836 */ /* 0x040fe40000000000 */
[----:B------:R-:W-:Y:S01]  /*b0c0*/  @P5 STG.E desc[UR18][R140.64], R8 ;  /* 0x000000088c005986 */ /* 0x000fe2000c101912 */
[C---:B--2---:R-:W-:Y:S02]  /*b0d0*/  VIADD R5, R0.reuse, 0xb ;  /* 0x0000000b00057836 */ /* 0x044fe40000000000 */
[----:B------:R-:W-:Y:S01]  /*b0e0*/  ISETP.LT.AND P5, PT, R195, UR27, !P1 ;  /* 0x0000001bc3007c0c */ /* 0x000fe2000cfa1270 */
[----:B------:R2:W-:Y:S02]  /*b0f0*/  @P6 STG.E desc[UR18][R192.64], R9 ;  /* 0x00000009c0006986 */ /* 0x0005e4000c101912 */
[----:B------:R-:W-:Y:S01]  /*b100*/  ISETP.LT.AND P6, PT, R5, UR27, !P1 ;  /* 0x0000001b05007c0c */ /* 0x000fe2000cfc1270 */
[----:B------:R-:W-:Y:S01]  /*b110*/  VIADD R5, R0, 0xd ;  /* 0x0000000d00057836 */ /* 0x000fe20000000000 */
[----:B------:R-:W-:Y:S01]  /*b120*/  @P0 STG.E desc[UR18][R190.64], R10 ;  /* 0x0000000abe000986 */ /* 0x000fe2000c101912 */
[----:B------:R-:W-:Y:S01]  /*b130*/  ISETP.LT.AND P0, PT, R4, UR27, !P1 ;  /* 0x0000001b04007c0c */ /* 0x000fe2000cf01270 */
[----:B------:R-:W-:-:S02]  /*b140*/  VIADD R4, R0, 0xe ;  /* 0x0000000e00047836 */ /* 0x000fc40000000000 */
[----:B------:R2:W-:Y:S01]  /*b150*/  @P2 STG.E desc[UR18][R186.64], R11 ;  /* 0x0000000bba002986 */ /* 0x0005e2000c101912 */
[----:B------:R-:W-:Y:S01]  /*b160*/  ISETP.LT.AND P2, PT, R5, UR27, !P1 ;  /* 0x0000001b05007c0c */ /* 0x000fe2000cf41270 */
[----:B------:R-:W-:Y:S02]  /*b170*/  VIADD R5, R0, 0x1c ;  /* 0x0000001c00057836 */ /* 0x000fe40000000000 */
[----:B------:R3:W-:Y:S01]  /*b180*/  @P3 STG.E desc[UR18][R188.64], R12 ;  /* 0x0000000cbc003986 */ /* 0x0007e2000c101912 */
[----:B------:R-:W-:Y:S01]  /*b190*/  ISETP.LT.AND P3, PT, R4, UR27, !P1 ;  /* 0x0000001b04007c0c */ /* 0x000fe2000cf61270 */
[C---:B------:R-:W-:Y:S02]  /*b1a0*/  VIADD R4, R0.reuse, 0xf ;  /* 0x0000000f00047836 */ /* 0x040fe40000000000 */
[----:B------:R3:W-:Y:S01]  /*b1b0*/  @P4 STG.E desc[UR18][R184.64], R13 ;  /* 0x0000000db8004986 */ /* 0x0007e2000c101912 */
[----:B-1----:R-:W-:Y:S02]  /*b1c0*/  VIADD R7, R0, 0x23 ;  /* 0x0000002300077836 */ /* 0x002fe40000000000 */
[----:B------:R-:W-:Y:S01]  /*b1d0*/  ISETP.LT.AND P4, PT, R4, UR27, !P1 ;  /* 0x0000001b04007c0c */ /* 0x000fe2000cf81270 */
[C---:B------:R-:W-:Y:S01]  /*b1e0*/  VIADD R4, R0.reuse, 0x10 ;  /* 0x0000001000047836 */ /* 0x040fe20000000000 */
[----:B------:R-:W-:Y:S01]  /*b1f0*/  @P5 STG.E desc[UR18][R182.64], R14 ;  /* 0x0000000eb6005986 */ /* 0x000fe2000c101912 */
[----:B--2---:R-:W-:-:S02]  /*b200*/  VIADD R9, R0, 0x24 ;  /* 0x0000002400097836 */ /* 0x004fc40000000000 */
[----:B------:R-:W-:Y:S01]  /*b210*/  VIADD R8, R194, UR5 ;  /* 0x00000005c2087c36 */ /* 0x000fe20008000000 */
[----:B------:R-:W-:Y:S01]  /*b220*/  ISETP.LT.AND P5, PT, R4, UR27, !P1 ;  /* 0x0000001b04007c0c */ /* 0x000fe2000cfa1270 */
[C---:B------:R-:W-:Y:S01]  /*b230*/  VIADD R4, R0.reuse, 0x11 ;  /* 0x0000001100047836 */ /* 0x040fe20000000000 */
[----:B------:R-:W-:Y:S01]  /*b240*/  @P6 STG.E desc[UR18][R180.64], R15 ;  /* 0x0000000fb4006986 */ /* 0x000fe2000c101912 */
[C---:B------:R-:W-:Y:S02]  /*b250*/  VIADD R11, R0.reuse, 0x25 ;  /* 0x00000025000b7836 */ /* 0x040fe40000000000 */
[----:B---3--:R-:W-:Y:S01]  /*b260*/  VIADD R12, R0, 0x26 ;  /* 0x00000026000c7836 */ /* 0x008fe20000000000 */
[----:B------:R-:W-:Y:S01]  /*b270*/  ISETP.LT.AND P6, PT, R4, UR27, !P1 ;  /* 0x0000001b04007c0c */ /* 0x000fe2000cfc1270 */
[C---:B------:R-:W-:Y:S01]  /*b280*/  VIADD R4, R0.reuse, 0x12 ;  /* 0x0000001200047836 */ /* 0x040fe20000000000 */
[----:B------:R-:W-:Y:S01]  /*b290*/  @P0 STG.E desc[UR18][R178.64], R16 ;  /* 0x00000010b2000986 */ /* 0x000fe2000c101912 */
[----:B------:R-:W-:-:S03]  /*b2a0*/  VIADD R13, R0, 0x27 ;  /* 0x00000027000d7836 */ /* 0x000fc60000000000 */
[----:B------:R-:W-:Y:S01]  /*b2b0*/  ISETP.LT.AND P0, PT, R4, UR4, !P1 ;  /* 0x0000000404007c0c */ /* 0x000fe2000cf01270 */
[----:B------:R-:W-:Y:S01]  /*b2c0*/  VIADD R4, R0, 0x13 ;  /* 0x0000001300047836 */ /* 0x000fe20000000000 */
[----:B------:R-:W-:Y:S01]  /*b2d0*/  @P2 STG.E desc[UR18][R176.64], R17 ;  /* 0x00000011b0002986 */ /* 0x000fe2000c101912 */
[----:B------:R-:W1:Y:S03]  /*b2e0*/  LDCU UR4, c[0x0][0x39c] ;  /* 0x00007380ff0477ac */ /* 0x000e660008000800 */
[----:B------:R-:W-:Y:S01]  /*b2f0*/  ISETP.LT.AND P2, PT, R4, UR6, !P1 ;  /* 0x0000000604007c0c */ /* 0x000fe2000cf41270 */
[----:B------:R-:W-:Y:S01]  /*b300*/  VIADD R4, R0, 0x14 ;  /* 0x0000001400047836 */ /* 0x000fe20000000000 */
[----:B------:R2:W-:Y:S01]  /*b310*/  @P3 STG.E desc[UR18][R174.64], R18 ;  /* 0x00000012ae003986 */ /* 0x0005e2000c101912 */
[----:B------:R-:W3:Y:S03]  /*b320*/  LDCU UR6, c[0x0][0x39c] ;  /* 0x00007380ff0677ac */ /* 0x000ee60008000800 */
[----:B------:R-:W-:Y:S01]  /*b330*/  ISETP.LT.AND P3, PT, R4, UR7, !P1 ;  /* 0x0000000704007c0c */ /* 0x000fe2000cf61270 */
[----:B------:R-:W-:Y:S01]  /*b340*/  VIADD R4, R0, 0x15 ;  /* 0x0000001500047836 */ /* 0x000fe20000000000 */
[----:B------:R-:W-:Y:S01]  /*b350*/  @P4 STG.E desc[UR18][R172.64], R19 ;  /* 0x00000013ac004986 */ /* 0x000fe2000c101912 */
[----:B------:R-:W5:Y:S03]  /*b360*/  LDCU UR7, c[0x0][0x39c] ;  /* 0x00007380ff0777ac */ /* 0x000f660008000800 */
[----:B----4-:R-:W-:Y:S01]  /*b370*/  ISETP.LT.AND P4, PT, R4, UR8, !P1 ;  /* 0x0000000804007c0c */ /* 0x010fe2000cf81270 */
[C---:B------:R-:W-:Y:S01]  /*b380*/  VIADD R4, R0.reuse, 0x16 ;  /* 0x0000001600047836 */ /* 0x040fe20000000000 */
[----:B------:R-:W-:Y:S01]  /*b390*/  @P5 STG.E desc[UR18][R170.64], R20 ;  /* 0x00000014aa005986 */ /* 0x000fe2000c101912 */
[----:B------:R-:W4:Y:S01]  /*b3a0*/  LDCU UR8, c[0x0][0x39c] ;  /* 0x00007380ff0877ac */ /* 0x000f220008000800 */
[----:B--2---:R-:W-:-:S02]  /*b3b0*/  VIADD R18, R0, 0x7e ;  /* 0x0000007e00127836 */ /* 0x004fc40000000000 */
[----:B-1----:R-:W-:Y:S01]  /*b3c0*/  ISETP.LT.AND P5, PT, R4, UR4, !P1 ;  /* 0x0000000404007c0c */ /* 0x002fe2000cfa1270 */
[----:B------:R-:W-:Y:S01]  /*b3d0*/  VIADD R4, R0, 0x17 ;  /* 0x0000001700047836 */ /* 0x000fe20000000000 */
[----:B------:R-:W-:Y:S01]  /*b3e0*/  @P6 STG.E desc[UR18][R168.64], R21 ;  /* 0x00000015a8006986 */ /* 0x000fe2000c101912 */
[----:B------:R-:W1:Y:S03]  /*b3f0*/  LDCU UR4, c[0x0][0x39c] ;  /* 0x00007380ff0477ac */ /* 0x000e660008000800 */
[----:B---3--:R-:W-:Y:S01]  /*b400*/  ISETP.LT.AND P6, PT, R4, UR6, !P1 ;  /* 0x0000000604007c0c */ /* 0x008fe2000cfc1270 */
[----:B------:R-:W-:Y:S01]  /*b410*/  VIADD R4, R0, 0x18 ;  /* 0x0000001800047836 */ /* 0x000fe20000000000 */
[----:B------:R-:W-:Y:S01]  /*b420*/  @P0 STG.E desc[UR18][R166.64], R22 ;  /* 0x00000016a6000986 */ /* 0x000fe2000c101912 */
[----:B------:R-:W2:Y:S03]  /*b430*/  LDCU UR6, c[0x0][0x39c] ;  /* 0x00007380ff0677ac */ /* 0x000ea60008000800 */
[----:B-----5:R-:W-:Y:S01]  /*b440*/  ISETP.LT.AND P0, PT, R4, UR7, !P1 ;  /* 0x0000000704007c0c */ /* 0x020fe2000cf01270 */
[----:B------:R-:W-:Y:S01]  /*b450*/  VIADD R4, R0, 0x19 ;  /* 0x0000001900047836 */ /* 0x000fe20000000000 */
[----:B------:R-:W-:Y:S01]  /*b460*/  @P2 STG.E desc[UR18][R164.64], R23 ;  /* 0x00000017a4002986 */ /* 0x000fe2000c101912 */
[----:B------:R-:W3:Y:S03]  /*b470*/  LDCU UR7, c[0x0][0x39c] ;  /* 0x00007380ff0777ac */ /* 0x000ee60008000800 */
[----:B----4-:R-:W-:Y:S01]  /*b480*/  ISETP.LT.AND P2, PT, R4, UR8, !P1 ;  /* 0x0000000804007c0c */ /* 0x010fe2000cf41270 */
[----:B------:R-:W-:Y:S01]  /*b490*/  VIADD R4, R0, 0x1a ;  /* 0x0000001a00047836 */ /* 0x000fe20000000000 */
[----:B------:R-:W4:Y:S01]  /*b4a0*/  LDCU UR8, c[0x0][0x39c] ;  /* 0x00007380ff0877ac */ /* 0x000f220008000800 */
[----:B------:R-:W-:Y:S03]  /*b4b0*/  @P3 STG.E desc[UR18][R162.64], R24 ;  /* 0x00000018a2003986 */ /* 0x000fe6000c101912 */
[----:B-1----:R-:W-:Y:S01]  /*b4c0*/  ISETP.LT.AND P3, PT, R4, UR4, !P1 ;  /* 0x0000000404007c0c */ /* 0x002fe2000cf61270 */
[----:B------:R-:W-:Y:S01]  /*b4d0*/  VIADD R4, R0, 0x1b ;  /* 0x0000001b00047836 */ /* 0x000fe20000000000 */
[----:B------:R-:W1:Y:S01]  /*b4e0*/  LDCU UR4, c[0x0][0x39c] ;  /* 0x00007380ff0477ac */ /* 0x000e620008000800 */
[----:B------:R-:W-:Y:S03]  /*b4f0*/  @P4 STG.E desc[UR18][R160.64], R25 ;  /* 0x00000019a0004986 */ /* 0x000fe6000c101912 */
[----:B--2---:R-:W-:Y:S01]  /*b500*/  ISETP.LT.AND P4, PT, R4, UR6, !P1 ;  /* 0x0000000604007c0c */ /* 0x004fe2000cf81270 */
[----:B------:R-:W2:Y:S01]  /*b510*/  LDCU UR6, c[0x0][0x39c] ;  /* 0x00007380ff0677ac */ /* 0x000ea20008000800 */
[C---:B------:R-:W-:Y:S01]  /*b520*/  VIADD R4, R0.reuse, 0x1d ;  /* 0x0000001d00047836 */ /* 0x040fe20000000000 */
[----:B------:R-:W-:Y:S01]  /*b530*/  @P5 STG.E desc[UR18][R156.64], R26 ;  /* 0x0000001a9c005986 */ /* 0x000fe2000c101912 */
[----:B---3--:R-:W-:Y:S01]  /*b540*/  ISETP.LT.AND P5, PT, R5, UR7, !P1 ;  /* 0x0000000705007c0c */ /* 0x008fe2000cfa1270 */
[----:B------:R-:W3:Y:S01]  /*b550*/  LDCU UR7, c[0x0][0x39c] ;  /* 0x00007380ff0777ac */ /* 0x000ee20008000800 */
[----:B------:R-:W-:Y:S01]  /*b560*/  VIADD R5, R0, 0x1f ;  /* 0x0000001f00057836 */ /* 0x000fe20000000000 */
[----:B------:R-:W-:Y:S01]  /*b570*/  @P6 STG.E desc[UR18][R158.64], R27 ;  /* 0x0000001b9e006986 */ /* 0x000fe2000c101912 */
[----:B----4-:R-:W-:Y:S01]  /*b580*/  ISETP.LT.AND P6, PT, R4, UR8, !P1 ;  /* 0x0000000804007c0c */ /* 0x010fe2000cfc1270 */
[----:B------:R-:W4:Y:S01]  /*b590*/  LDCU UR8, c[0x0][0x39c] ;  /* 0x00007380ff0877ac */ /* 0x000f220008000800 */
[----:B------:R-:W-:Y:S01]  /*b5a0*/  VIADD R4, R0, 0x1e ;  /* 0x0000001e00047836 */ /* 0x000fe20000000000 */
[----:B------:R-:W-:Y:S04]  /*b5b0*/  @P0 STG.E desc[UR18][R154.64], R28 ;  /* 0x0000001c9a000986 */ /* 0x000fe8000c101912 */
[----:B-1----:R-:W-:Y:S01]  /*b5c0*/  ISETP.LT.AND P0, PT, R4, UR4, !P1 ;  /* 0x0000000404007c0c */ /* 0x002fe2000cf01270 */
[C---:B------:R-:W-:Y:S01]  /*b5d0*/  VIADD R4, R0.reuse, 0x20 ;  /* 0x0000002000047836 */ /* 0x040fe20000000000 */
[----:B------:R-:W1:Y:S01]  /*b5e0*/  LDCU UR4, c[0x0][0x39c] ;  /* 0x00007380ff0477ac */ /* 0x000e620008000800 */
[----:B------:R-:W-:Y:S01]  /*b5f0*/  @P2 STG.E desc[UR18][R150.64], R29 ;  /* 0x0000001d96002986 */ /* 0x000fe2000c101912 */
[----:B--2---:R-:W-:Y:S01]  /*b600*/  ISETP.LT.AND P2, PT, R5, UR6, !P1 ;  /* 0x0000000605007c0c */ /* 0x004fe2000cf41270 */
[----:B------:R-:W-:Y:S01]  /*b610*/  VIADD R5, R0, 0x21 ;  /* 0x0000002100057836 */ /* 0x000fe20000000000 */
[----:B------:R-:W2:Y:S01]  /*b620*/  LDCU UR6, c[0x0][0x39c] ;  /* 0x00007380ff0677ac */ /* 0x000ea20008000800 */
[----:B------:R-:W-:Y:S01]  /*b630*/  @P3 STG.E desc[UR18][R152.64], R30 ;  /* 0x0000001e98003986 */ /* 0x000fe2000c101912 */
[----:B------:R-:W-:Y:S01]  /*b640*/  ISETP.LT.AND P3, PT, R4, UR9, !P1 ;  /* 0x0000000904007c0c */ /* 0x000fe2000cf61270 */
[----:B------:R-:W-:-:S02]  /*b650*/  VIADD R4, R0, 0x22 ;  /* 0x0000002200047836 */ /* 0x000fc40000000000 */
[----:B------:R-:W-:Y:S01]  /*b660*/  @P4 STG.E desc[UR18][R146.64], R31 ;  /* 0x0000001f92004986 */ /* 0x000fe2000c101912 */
[----:B---3--:R-:W-:Y:S01]  /*b670*/  ISETP.LT.AND P4, PT, R5, UR7, !P1 ;  /* 0x0000000705007c0c */ /* 0x008fe2000cf81270 */
[----:B------:R-:W3:Y:S02]  /*b680*/  LDCU UR7, c[0x0][0x39c] ;  /* 0x00007380ff0777ac */ /* 0x000ee40008000800 */
[----:B------:R-:W-:Y:S01]  /*b690*/  @P5 STG.E desc[UR18][R148.64], R32 ;  /* 0x0000002094005986 */ /* 0x000fe2000c101912 */
[----:B----4-:R-:W-:-:S03]  /*b6a0*/  ISETP.LT.AND P5, PT, R4, UR8, !P1 ;  /* 0x0000000804007c0c */ /* 0x010fc6000cfa1270 */
[----:B------:R-:W-:Y:S01]  /*b6b0*/  @P6 STG.E desc[UR18][R144.64], R33 ;  /* 0x0000002190006986 */ /* 0x000fe2000c101912 */
[----:B------:R-:W-:-:S03]  /*b6c0*/  LEA R4, P6, R194, R3, 0x2 ;  /* 0x00000003c2047211 */ /* 0x000fc600078c10ff */
[----:B------:R-:W-:Y:S01]  /*b6d0*/  @P0 STG.E desc[UR18][R142.64], R34 ;  /* 0x000000228e000986 */ /* 0x000fe2000c101912 */
[-C--:B------:R-:W-:Y:S02]  /*b6e0*/  LEA.HI.X.SX32 R5, R194, R2.reuse, 0x2, P6 ;  /* 0x00000002c2057211 */ /* 0x080fe400030f16ff */
[----:B-1----:R-:W-:Y:S01]  /*b6f0*/  ISETP.LT.AND P0, PT, R7, UR4, !P1 ;  /* 0x0000000407007c0c */ /* 0x002fe2000cf01270 */
[----:B------:R-:W1:Y:S01]  /*b700*/  LDCU UR4, c[0x0][0x39c] ;  /* 0x00007380ff0477ac */ /* 0x000e620008000800 */
[CC--:B------:R-:W-:Y:S01]  /*b710*/  LEA R6, P6, R8.reuse, R3.reuse, 0x2 ;  /* 0x0000000308067211 */ /* 0x0c0fe200078c10ff */
[----:B------:R4:W-:Y:S01]  /*b720*/  @P2 STG.E desc[UR18][R4.64], R35 ;  /* 0x0000002304002986 */ /* 0x0009e2000c101912 */
[----:B--2---:R-:W-:Y:S01]  /*b730*/  ISETP.LT.AND P2, PT, R9, UR6, !P1 ;  /* 0x0000000609007c0c */ /* 0x004fe2000cf41270 */
[C---:B------:R-:W-:Y:S01]  /*b740*/  VIADD R9, R8.reuse, UR5 ;  /* 0x0000000508097c36 */ /* 0x040fe20008000000 */
[-C--:B------:R-:W-:Y:S01]  /*b750*/  LEA.HI.X.SX32 R7, R8, R2.reuse, 0x2, P6 ;  /* 0x0000000208077211 */ /* 0x080fe200030f16ff */
[----:B------:R-:W2:Y:S02]  /*b760*/  LDCU UR6, c[0x0][0x39c] ;  /* 0x00007380ff0677ac */ /* 0x000ea40008000800 */
[C---:B------:R-:W-:Y:S01]  /*b770*/  VIADD R10, R9.reuse, UR5 ;  /* 0x00000005090a7c36 */ /* 0x040fe20008000000 */
[-C--:B------:R-:W-:Y:S01]  /*b780*/  LEA R8, P6, R9, R3.reuse, 0x2 ;  /* 0x0000000309087211 */ /* 0x080fe200078c10ff */
[----:B------:R5:W-:Y:S01]  /*b790*/  @P3 STG.E desc[UR18][R6.64], R36 ;  /* 0x0000002406003986 */ /* 0x000be2000c101912 */
[----:B---3--:R-:W-:Y:S01]  /*b7a0*/  ISETP.LT.AND P3, PT, R11, UR7, !P1 ;  /* 0x000000070b007c0c */ /* 0x008fe2000cf61270 */
[----:B------:R-:W3:Y:S01]  /*b7b0*/  LDCU UR7, c[0x0][0x39c] ;  /* 0x00007380ff0777ac */ /* 0x000ee20008000800 */
[----:B------:R-:W-:Y:S01]  /*b7c0*/  LEA.HI.X.SX32 R9, R9, R2, 0x2, P6 ;  /* 0x0000000209097211 */ /* 0x000fe200030f16ff */
[C---:B------:R-:W-:Y:S01]  /*b7d0*/  VIADD R11, R10.reuse, UR5 ;  /* 0x000000050a0b7c36 */ /* 0x040fe20008000000 */
[----:B----4-:R-:W-:-:S03]  /*b7e0*/  LEA R4, P6, R10, R3, 0x2 ;  /* 0x000000030a047211 */ /* 0x010fc600078c10ff */
[----:B------:R4:W-:Y:S01]  /*b7f0*/  @P4 STG.E desc[UR18][R8.64], R37 ;  /* 0x0000002508004986 */ /* 0x0009e2000c101912 */
[-C--:B------:R-:W-:Y:S02]  /*b800*/  LEA.HI.X.SX32 R5, R10, R2.reuse, 0x2, P6 ;  /* 0x000000020a057211 */ /* 0x080fe400030f16ff */
[----:B-1----:R-:W-:Y:S01]  /*b810*/  ISETP.LT.AND P4, PT, R12, UR4, !P1 ;  /* 0x000000040c007c0c */ /* 0x002fe2000cf81270 */
[C---:B------:R-:W-:Y:S01]  /*b820*/  VIADD R12, R11.reuse, UR5 ;  /* 0x000000050b0c7c36 */ /* 0x040fe20008000000 */
[-C--:B-----5:R-:W-:Y:S01]  /*b830*/  LEA R6, P6, R11, R3.reuse, 0x2 ;  /* 0x000000030b067211 */ /* 0x0a0fe200078c10ff */
[----:B------:R-:W1:Y:S01]  /*b840*/  LDCU UR4, c[0x0][0x39c] ;  /* 0x00007380ff0477ac */ /* 0x000e620008000800 */
[----:B------:R5:W-:Y:S01]  /*b850*/  @P5 STG.E desc[UR18][R4.64], R38 ;  /* 0x0000002604005986 */ /* 0x000be2000c101912 */
[----:B--2---:R-:W-:Y:S01]  /*b860*/  ISETP.LT.AND P5, PT, R13, UR6, !P1 ;  /* 0x000000060d007c0c */ /* 0x004fe2000cfa1270 */
[----:B------:R-:W-:Y:S01]  /*b870*/  VIADD R13, R0, 0x28 ;  /* 0x00000028000d7836 */ /* 0x000fe20000000000 */
[----:B------:R-:W-:Y:S01]  /*b880*/  LEA.HI.X.SX32 R7, R11, R2, 0x2, P6 ;  /* 0x000000020b077211 */ /* 0x000fe200030f16ff */
[----:B------:R-:W2:Y:S01]  /*b890*/  LDCU UR6, c[0x0][0x39c] ;  /* 0x00007380ff0677ac */ /* 0x000ea20008000800 */
[----:B------:R-:W-:Y:S01]  /*b8a0*/  LEA R10, P6, R12, R3, 0x2 ;  /* 0x000000030c0a7211 */ /* 0x000fe200078c10ff */
[----:B----4-:R-:W-:-:S02]  /*b8b0*/  VIADD R9, R0, 0x29 ;  /* 0x0000002900097836 */ /* 0x010fc40000000000 */
[----:B------:R4:W-:Y:S01]  /*b8c0*/  @P0 STG.E desc[UR18][R6.64], R39 ;  /* 0x0000002706000986 */ /* 0x0009e2000c101912 */
[C---:B------:R-:W-:Y:S01]  /*b8d0*/  LEA.HI.X.SX32 R11, R12.reuse, R2, 0x2, P6 ;  /* 0x000000020c0b7211 */ /* 0x040fe200030f16ff */
[----:B------:R-:W-:Y:S01]  /*b8e0*/  VIADD R12, R12, UR5 ;  /* 0x000000050c0c7c36 */ /* 0x000fe20008000000 */
[----:B---3--:R-:W-:Y:S01]  /*b8f0*/  ISETP.LT.AND P0, PT, R13, UR7, !P1 ;  /* 0x000000070d007c0c */ /* 0x008fe2000cf01270 */
[----:B------:R-:W3:Y:S02]  /*b900*/  LDCU UR7, c[0x0][0x39c] ;  /* 0x00007380ff0777ac */ /* 0x000ee40008000800 */
[----:B------:R2:W-:Y:S01]  /*b910*/  @P2 STG.E desc[UR18][R10.64], R40 ;  /* 0x000000280a002986 */ /* 0x0005e2000c101912 */
[C---:B------:R-:W-:Y:S01]  /*b920*/  VIADD R13, R12.reuse, UR5 ;  /* 0x000000050c0d7c36 */ /* 0x040fe20008000000 */
[----:B-----5:R-:W-:-:S04]  /*b930*/  LEA R4, P2, R12, R3, 0x2 ;  /* 0x000000030c047211 */ /* 0x020fc800078410ff */
[-C--:B------:R-:W-:Y:S01]  /*b940*/  LEA.HI.X.SX32 R5, R12, R2.reuse, 0x2, P2 ;  /* 0x000000020c057211 */ /* 0x080fe200010f16ff */
[----:B----4-:R-:W-:Y:S01]  /*b950*/  VIADD R6, R0, 0x2a ;  /* 0x0000002a00067836 */ /* 0x010fe20000000000 */
[-C--:B------:R-:W-:Y:S02]  /*b960*/  LEA R8, P6, R13, R3.reuse, 0x2 ;  /* 0x000000030d087211 */ /* 0x080fe400078c10ff */
[----:B-1----:R-:W-:Y:S01]  /*b970*/  ISETP.LT.AND P2, PT, R9, UR4, !P1 ;  /* 0x0000000409007c0c */ /* 0x002fe2000cf41270 */
[----:B------:R-:W1:Y:S01]  /*b980*/  LDCU UR4, c[0x0][0x39c] ;  /* 0x00007380ff0477ac */ /* 0x000e620008000800 */
[C---:B------:R-:W-:Y:S01]  /*b990*/  LEA.HI.X.SX32 R9, R13.reuse, R2, 0x2, P6 ;  /* 0x000000020d097211 */ /* 0x040fe200030f16ff */
[----:B------:R-:W-:Y:S01]  /*b9a0*/  VIADD R13, R13, UR5 ;  /* 0x000000050d0d7c36 */ /* 0x000fe20008000000 */
[----:B------:R4:W-:Y:S01]  /*b9b0*/  @P3 STG.E desc[UR18][R4.64], R41 ;  /* 0x0000002904003986 */ /* 0x0009e2000c101912 */
[----:B--2---:R-:W-:Y:S01]  /*b9c0*/  ISETP.LT.AND P3, PT, R6, UR6, !P1 ;  /* 0x0000000606007c0c */ /* 0x004fe2000cf61270 */
[----:B------:R-:W-:Y:S01]  /*b9d0*/  VIADD R11, R0, 0x2b ;  /* 0x0000002b000b7836 */ /* 0x000fe20000000000 */
[----:B------:R-:W2:Y:S01]  /*b9e0*/  LDCU UR6, c[0x0][0x39c] ;  /* 0x00007380ff0677ac */ /* 0x000ea20008000800 */
[----:B------:R5:W-:Y:S01]  /*b9f0*/  @P4 STG.E desc[UR18][R8.64], R42 ;  /* 0x0000002a08004986 */ /* 0x000be2000c101912 */
[C---:B------:R-:W-:Y:S01]  /*ba00*/  LEA R6, P4, R13.reuse, R3, 0x2 ;  /* 0x000000030d067211 */ /* 0x040fe200078810ff */
[----:B------:R-:W-:-:S03]  /*ba10*/  VIADD R10, R13, UR5 ;  /* 0x000000050d0a7c36 */ /* 0x000fc60008000000 */
[-C--:B------:R-:W-:Y:S01]  /*ba20*/  LEA.HI.X.SX32 R7, R13, R2.reuse, 0x2, P4 ;  /* 0x000000020d077211 */ /* 0x080fe200020f16ff */
[C---:B------:R-:W-:Y:S01]  /*ba30*/  VIADD R13, R0.reuse, 0x34 ;  /* 0x00000034000d7836 */ /* 0x040fe20000000000 */
[----:B---3--:R-:W-:Y:S01]  /*ba40*/  ISETP.LT.AND P4, PT, R11, UR7, !P1 ;  /* 0x000000070b007c0c */ /* 0x008fe2000cf81270 */
[----:B----4-:R-:W-:Y:S01]  /*ba50*/  VIADD R5, R0, 0x2c ;  /* 0x0000002c00057836 */ /* 0x010fe20000000000 */
[----:B------:R-:W3:Y:S01]  /*ba60*/  LDCU UR7, c[0x0][0x39c] ;  /* 0x00007380ff0777ac */ /* 0x000ee20008000800 */
[CC--:B------:R-:W-:Y:S01]  /*ba70*/  LEA R4, P6, R10.reuse, R3.reuse, 0x2 ;  /* 0x000000030a047211 */ /* 0x0c0fe200078c10ff */
[----:B------:R4:W-:Y:S01]  /*ba80*/  @P5 STG.E desc[UR18][R6.64], R43 ;  /* 0x0000002b06005986 */ /* 0x0009e2000c101912 */
[C---:B-----5:R-:W-:Y:S01]  /*ba90*/  VIADD R9, R10.reuse, UR5 ;  /* 0x000000050a097c36 */ /* 0x060fe20008000000 */
[----:B-1----:R-:W-:Y:S01]  /*baa0*/  ISETP.LT.AND P5, PT, R5, UR4, !P1 ;  /* 0x0000000405007c0c */ /* 0x002fe2000cfa1270 */
[----:B------:R-:W1:Y:S01]  /*bab0*/  LDCU UR4, c[0x0][0x39c] ;  /* 0x00007380ff0477ac */ /* 0x000e620008000800 */
[----:B------:R-:W-:Y:S01]  /*bac0*/  LEA.HI.X.SX32 R5, R10, R2, 0x2, P6 ;  /* 0x000000020a057211 */ /* 0x000fe200030f16ff */
[C---:B------:R-:W-:Y:S01]  /*bad0*/  VIADD R12, R9.reuse, UR5 ;  /* 0x00000005090c7c36 */ /* 0x040fe20008000000 */
[----:B------:R-:W-:Y:S01]  /*bae0*/  LEA R8, P6, R9, R3, 0x2 ;  /* 0x0000000309087211 */ /* 0x000fe200078c10ff */
[----:B------:R-:W-:-:S02]  /*baf0*/  VIADD R11, R0, 0x2d ;  /* 0x0000002d000b7836 */ /* 0x000fc40000000000 */
[----:B------:R5:W-:Y:S01]  /*bb00*/  @P0 STG.E desc[UR18][R4.64], R44 ;  /* 0x0000002c04000986 */ /* 0x000be2000c101912 */
[-C--:B------:R-:W-:Y:S02]  /*bb10*/  LEA.HI.X.SX32 R9, R9, R2.reuse, 0x2, P6 ;  /* 0x0000000209097211 */ /* 0x080fe400030f16ff */
[-C--:B------:R-:W-:Y:S01]  /*bb20*/  LEA R10, P6, R12, R3.reuse, 0x2 ;  /* 0x000000030c0a7211 */ /* 0x080fe200078c10ff */
[----:B----4-:R-:W-:Y:S01]  /*bb30*/  VIADD R6, R0, 0x2e ;  /* 0x0000002e00067836 */ /* 0x010fe20000000000 */
[----:B--2---:R-:W-:Y:S01]  /*bb40*/  ISETP.LT.AND P0, PT, R11, UR6, !P1 ;  /* 0x000000060b007c0c */ /* 0x004fe2000cf01270 */
[----:B------:R-:W2:Y:S01]  /*bb50*/  LDCU UR6, c[0x0][0x39c] ;  /* 0x00007380ff0677ac */ /* 0x000ea20008000800 */
[CC--:B------:R-:W-:Y:S01]  /*bb60*/  LEA.HI.X.SX32 R11, R12.reuse, R2.reuse, 0x2, P6 ;  /* 0x000000020c0b7211 */ /* 0x0c0fe200030f16ff */
[----:B------:R-:W-:Y:S01]  /*bb70*/  VIADD R12, R12, UR5 ;  /* 0x000000050c0c7c36 */ /* 0x000fe20008000000 */
[----:B------:R4:W-:Y:S01]  /*bb80*/  @P2 STG.E desc[UR18][R8.64], R45 ;  /* 0x0000002d08002986 */ /* 0x0009e2000c101912 */
[----:B---3--:R-:W-:Y:S01]  /*bb90*/  ISETP.LT.AND P2, PT, R6, UR7, !P1 ;  /* 0x0000000706007c0c */ /* 0x008fe2000cf41270 */
[----:B------:R-:W-:Y:S01]  /*bba0*/  VIADD R6, R0, 0x2f ;  /* 0x0000002f00067836 */ /* 0x000fe20000000000 */
[----:B------:R-:W3:Y:S01]  /*bbb0*/  LDCU UR7, c[0x0][0x39c] ;  /* 0x00007380ff0777ac */ /* 0x000ee20008000800 */
[CC--:B-----5:R-:W-:Y:S01]  /*bbc0*/  LEA R4, P6, R12.reuse, R3.reuse, 0x2 ;  /* 0x000000030c047211 */ /* 0x0e0fe200078c10ff */
[----:B------:R-:W-:Y:S01]  /*bbd0*/  VIADD R7, R12, UR5 ;  /* 0x000000050c077c36 */ /* 0x000fe20008000000 */
[----:B------:R5:W-:Y:S01]  /*bbe0*/  @P3 STG.E desc[UR18][R10.64], R46 ;  /* 0x0000002e0a003986 */ /* 0x000be2000c101912 */
[----:B-1----:R-:W-:Y:S01]  /*bbf0*/  ISETP.LT.AND P3, PT, R6, UR4, !P1 ;  /* 0x0000000406007c0c */ /* 0x002fe2000cf61270 */
[----:B------:R-:W1:Y:S01]  /*bc00*/  LDCU UR4, c[0x0][0x39c] ;  /* 0x00007380ff0477ac */ /* 0x000e620008000800 */
[----:B------:R-:W-:Y:S01]  /*bc10*/  LEA.HI.X.SX32 R5, R12, R2, 0x2, P6 ;  /* 0x000000020c057211 */ /* 0x000fe200030f16ff */
[C---:B------:R-:W-:Y:S01]  /*bc20*/  VIADD R12, R7.reuse, UR5 ;  /* 0x00000005070c7c36 */ /* 0x040fe20008000000 */
[----:B------:R-:W-:Y:S01]  /*bc30*/  LEA R6, P6, R7, R3, 0x2 ;  /* 0x0000000307067211 */ /* 0x000fe200078c10ff */
[----:B----4-:R-:W-:-:S02]  /*bc40*/  VIADD R9, R0, 0x30 ;  /* 0x0000003000097836 */ /* 0x010fc40000000000 */
[----:B------:R4:W-:Y:S01]  /*bc50*/  @P4 STG.E desc[UR18][R4.64], R47 ;  /* 0x0000002f04004986 */ /* 0x0009e2000c101912 */
[-C--:B------:R-:W-:Y:S02]  /*bc60*/  LEA.HI.X.SX32 R7, R7, R2.reuse, 0x2, P6 ;  /* 0x0000000207077211 */ /* 0x080fe400030f16ff */
[-C--:B------:R-:W-:Y:S01]  /*bc70*/  LEA R8, P6, R12, R3.reuse, 0x2 ;  /* 0x000000030c087211 */ /* 0x080fe200078c10ff */
[----:B-----5:R-:W-:Y:S01]  /*bc80*/  VIADD R10, R0, 0x31 ;  /* 0x00000031000a7836 */ /* 0x020fe20000000000 */
        /* <DEDUP_REMOVED lines=8> */
[CC--:B----4-:R-:W-:Y:S01]  /*bd10*/  LEA R4, P6, R12.reuse, R3.reuse, 0x2 ;  /* 0x000000030c047211 */ /* 0x0d0fe200078c10ff */
[C---:B------:R-:W-:Y:S01]  /*bd20*/  VIADD R10, R12.reuse, UR5 ;  /* 0x000000050c0a7c36 */ /* 0x040fe20008000000 */
[----:B------:R4:W-:Y:S01]  /*bd30*/  @P0 STG.E desc[UR18][R8.64], R49 ;  /* 0x0000003108000986 */ /* 0x0009e2000c101912 */
[----:B-1----:R-:W-:Y:S01]  /*bd40*/  ISETP.LT.AND P0, PT, R11, UR4, !P1 ;  /* 0x000000040b007c0c */ /* 0x002fe2000cf01270 */
[----:B------:R-:W1:Y:S01]  /*bd50*/  LDCU UR4, c[0x0][0x39c] ;  /* 0x00007380ff0477ac */ /* 0x000e620008000800 */
[----:B------:R-:W-:Y:S01]  /*bd60*/  LEA.HI.X.SX32 R5, R12, R2, 0x2, P6 ;  /* 0x000000020c057211 */ /* 0x000fe200030f16ff */
[----:B------:R-:W-:Y:S01]  /*bd70*/  VIADD R12, R0, 0x33 ;  /* 0x00000033000c7836 */ /* 0x000fe20000000000 */
[C---:B-----5:R-:W-:Y:S01]  /*bd80*/  LEA R6, P6, R10.reuse, R3, 0x2 ;  /* 0x000000030a067211 */ /* 0x060fe200078c10ff */
[----:B------:R-:W-:-:S02]  /*bd90*/  VIADD R11, R10, UR5 ;  /* 0x000000050a0b7c36 */ /* 0x000fc40008000000 */
[----:B------:R5:W-:Y:S01]  /*bda0*/  @P2 STG.E desc[UR18][R4.64], R50 ;  /* 0x0000003204002986 */ /* 0x000be2000c101912 */
[----:B--2---:R-:W-:Y:S01]  /*bdb0*/  ISETP.LT.AND P2, PT, R12, UR6, !P1 ;  /* 0x000000060c007c0c */ /* 0x004fe2000cf41270 */
[----:B------:R-:W2:Y:S01]  /*bdc0*/  LDCU UR6, c[0x0][0x39c] ;  /* 0x00007380ff0677ac */ /* 0x000ea20008000800 */
[----:B------:R-:W-:Y:S01]  /*bdd0*/  LEA.HI.X.SX32 R7, R10, R2, 0x2, P6 ;  /* 0x000000020a077211 */ /* 0x000fe200030f16ff */
[C---:B------:R-:W-:Y:S01]  /*bde0*/  VIADD R12, R11.reuse, UR5 ;  /* 0x000000050b0c7c36 */ /* 0x040fe20008000000 */
[----:B----4-:R-:W-:-:S03]  /*bdf0*/  LEA R8, P6, R11, R3, 0x2 ;  /* 0x000000030b087211 */ /* 0x010fc600078c10ff */
[----:B------:R4:W-:Y:S01]  /*be00*/  @P3 STG.E desc[UR18][R6.64], R51 ;  /* 0x0000003306003986 */ /* 0x0009e2000c101912 */
[-C--:B------:R-:W-:Y:S02]  /*be10*/  LEA.HI.X.SX32 R9, R11, R2.reuse, 0x2, P6 ;  /* 0x000000020b097211 */ /* 0x080fe400030f16ff */
[-C--:B------:R-:W-:Y:S02]  /*be20*/  LEA R10, P6, R12, R3.reuse, 0x2 ;  /* 0x000000030c0a7211 */ /* 0x080fe400078c10ff */
[----:B---3--:R-:W-:Y:S01]  /*be30*/  ISETP.LT.AND P3, PT, R13, UR7, !P1 ;  /* 0x000000070d007c0c */ /* 0x008fe2000cf61270 */
[----:B------:R-:W-:Y:S01]  /*be40*/  VIADD R13, R0, 0x35 ;  /* 0x00000035000d7836 */ /* 0x000fe20000000000 */
[C---:B------:R-:W-:Y:S01]  /*be50*/  LEA.HI.X.SX32 R11, R12.reuse, R2, 0x2, P6 ;  /* 0x000000020c0b7211 */ /* 0x040fe200030f16ff */
[----:B------:R-:W3:Y:S01]  /*be60*/  LDCU UR7, c[0x0][0x39c] ;  /* 0x00007380ff0777ac */ /* 0x000ee20008000800 */
[----:B------:R-:W-:Y:S01]  /*be70*/  VIADD R12, R12, UR5 ;  /* 0x000000050c0c7c36 */ /* 0x000fe20008000000 */
[----:B------:R2:W-:Y:S01]  /*be80*/  @P4 STG.E desc[UR18][R8.64], R52 ;  /* 0x0000003408004986 */ /* 0x0005e2000c101912 */
[----:B-1----:R-:W-:Y:S01]  /*be90*/  ISETP.LT.AND P4, PT, R13, UR4, !P1 ;  /* 0x000000040d007c0c */ /* 0x002fe2000cf81270 */
[----:B------:R-:W1:Y:S01]  /*bea0*/  LDCU UR4, c[0x0][0x39c] ;  /* 0x00007380ff0477ac */ /* 0x000e620008000800 */
[C---:B------:R-:W-:Y:S01]  /*beb0*/  VIADD R13, R12.reuse, UR5 ;  /* 0x000000050c0d7c36 */ /* 0x040fe20008000000 */
[----:B------:R3:W-:Y:S01]  /*bec0*/  @P5 STG.E desc[UR18][R10.64], R53 ;  /* 0x000000350a005986 */ /* 0x0007e2000c101912 */
[----:B-----5:R-:W-:Y:S01]  /*bed0*/  LEA R4, P5, R12, R3, 0x2 ;  /* 0x000000030c047211 */ /* 0x020fe200078a10ff */
[----:B----4-:R-:W-:-:S02]  /*bee0*/  VIADD R7, R0, 0x36 ;  /* 0x0000003600077836 */ /* 0x010fc40000000000 */
[-C--:B------:R-:W-:Y:S02]  /*bef0*/  LEA R6, P6, R13, R3.reuse, 0x2 ;  /* 0x000000030d067211 */ /* 0x080fe400078c10ff */
[-C--:B------:R-:W-:Y:S02]  /*bf00*/  LEA.HI.X.SX32 R5, R12, R2.reuse, 0x2, P5 ;  /* 0x000000020c057211 */ /* 0x080fe400028f16ff */
[----:B--2---:R-:W-:Y:S01]  /*bf10*/  ISETP.LT.AND P5, PT, R7, UR6, !P1 ;  /* 0x0000000607007c0c */ /* 0x004fe2000cfa1270 */
[----:B------:R-:W2:Y:S01]  /*bf20*/  LDCU UR6, c[0x0][0x39c] ;  /* 0x00007380ff0677ac */ /* 0x000ea20008000800 */
[C---:B------:R-:W-:Y:S01]  /*bf30*/  VIADD R8, R0.reuse, 0x37 ;  /* 0x0000003700087836 */ /* 0x040fe20000000000 */
[CC--:B------:R-:W-:Y:S01]  /*bf40*/  LEA.HI.X.SX32 R7, R13.reuse, R2.reuse, 0x2, P6 ;  /* 0x000000020d077211 */ /* 0x0c0fe200030f16ff */
[----:B------:R-:W-:Y:S01]  /*bf50*/  VIADD R13, R13, UR5 ;  /* 0x000000050d0d7c36 */ /* 0x000fe20008000000 */
[----:B------:R4:W-:Y:S01]  /*bf60*/  @P0 STG.E desc[UR18][R4.64], R54 ;  /* 0x0000003604000986 */ /* 0x0009e2000c101912 */
[----:B---3--:R-:W-:Y:S01]  /*bf70*/  VIADD R11, R0, 0x38 ;  /* 0x00000038000b7836 */ /* 0x008fe20000000000 */
[----:B------:R-:W-:Y:S01]  /*bf80*/  ISETP.LT.AND P0, PT, R8, UR7, !P1 ;  /* 0x0000000708007c0c */ /* 0x000fe2000cf01270 */
[C---:B------:R-:W-:Y:S01]  /*bf90*/  VIADD R10, R13.reuse, UR5 ;  /* 0x000000050d0a7c36 */ /* 0x040fe20008000000 */
[----:B------:R3:W-:Y:S01]  /*bfa0*/  @P2 STG.E desc[UR18][R6.64], R55 ;  /* 0x0000003706002986 */ /* 0x0007e2000c101912 */
[CC--:B------:R-:W-:Y:S01]  /*bfb0*/  LEA R8, P2, R13.reuse, R3.reuse, 0x2 ;  /* 0x000000030d087211 */ /* 0x0c0fe200078410ff */
[----:B------:R-:W5:Y:S03]  /*bfc0*/  LDCU UR7, c[0x0][0x39c] ;  /* 0x00007380ff0777ac */ /* 0x000f660008000800 */
[----:B------:R-:W-:Y:S01]  /*bfd0*/  LEA.HI.X.SX32 R9, R13, R2, 0x2, P2 ;  /* 0x000000020d097211 */ /* 0x000fe200010f16ff */
[C---:B------:R-:W-:Y:S01]  /*bfe0*/  VIADD R13, R0.reuse, 0x41 ;  /* 0x00000041000d7836 */ /* 0x040fe20000000000 */
[----:B-1----:R-:W-:Y:S01]  /*bff0*/  ISETP.LT.AND P2, PT, R11, UR4, !P1 ;  /* 0x000000040b007c0c */ /* 0x002fe2000cf41270 */
[----:B------:R-:W1:Y:S01]  /*c000*/  LDCU UR4, c[0x0][0x39c] ;  /* 0x00007380ff0477ac */ /* 0x000e620008000800 */
[----:B----4-:R-:W-:Y:S01]  /*c010*/  VIADD R5, R0, 0x39 ;  /* 0x0000003900057836 */ /* 0x010fe20000000000 */
[C---:B------:R-:W-:Y:S01]  /*c020*/  LEA R4, P6, R10.reuse, R3, 0x2 ;  /* 0x000000030a047211 */ /* 0x040fe200078c10ff */
[----:B------:R4:W-:Y:S01]  /*c030*/  @P3 STG.E desc[UR18][R8.64], R56 ;  /* 0x0000003808003986 */ /* 0x0009e2000c101912 */
[----:B---3--:R-:W-:-:S02]  /*c040*/  VIADD R7, R10, UR5 ;  /* 0x000000050a077c36 */ /* 0x008fc40008000000 */
[----:B--2---:R-:W-:Y:S01]  /*c050*/  ISETP.LT.AND P3, PT, R5, UR6, !P1 ;  /* 0x0000000605007c0c */ /* 0x004fe2000cf61270 */
[----:B------:R-:W2:Y:S01]  /*c060*/  LDCU UR6, c[0x0][0x39c] ;  /* 0x00007380ff0677ac */ /* 0x000ea20008000800 */
[-C--:B------:R-:W-:Y:S01]  /*c070*/  LEA.HI.X.SX32 R5, R10, R2.reuse, 0x2, P6 ;  /* 0x000000020a057211 */ /* 0x080fe200030f16ff */
[C---:B------:R-:W-:Y:S01]  /*c080*/  VIADD R12, R7.reuse, UR5 ;  /* 0x00000005070c7c36 */ /* 0x040fe20008000000 */
[CC--:B------:R-:W-:Y:S01]  /*c090*/  LEA R6, P6, R7.reuse, R3.reuse, 0x2 ;  /* 0x0000000307067211 */ /* 0x0c0fe200078c10ff */
[C---:B------:R-:W-:Y:S02]  /*c0a0*/  VIADD R11, R0.reuse, 0x3a ;  /* 0x0000003a000b7836 */ /* 0x040fe40000000000 */
[----:B------:R3:W-:Y:S01]  /*c0b0*/  @P4 STG.E desc[UR18][R4.64], R57 ;  /* 0x0000003904004986 */ /* 0x0007e2000c101912 */
[-C--:B------:R-:W-:Y:S01]  /*c0c0*/  LEA.HI.X.SX32 R7, R7, R2.reuse, 0x2, P6 ;  /* 0x0000000207077211 */ /* 0x080fe200030f16ff */
[----:B----4-:R-:W-:Y:S01]  /*c0d0*/  VIADD R8, R0, 0x3b ;  /* 0x0000003b00087836 */ /* 0x010fe20000000000 */
[-C--:B------:R-:W-:Y:S01]  /*c0e0*/  LEA R10, P6, R12, R3.reuse, 0x2 ;  /* 0x000000030c0a7211 */ /* 0x080fe200078c10ff */
[----:B------:R-:W-:Y:S01]  /*c0f0*/  VIADD R9, R0, 0x3c ;  /* 0x0000003c00097836 */ /* 0x000fe20000000000 */
[----:B-----5:R-:W-:Y:S01]  /*c100*/  ISETP.LT.AND P4, PT, R11, UR7, !P1 ;  /* 0x000000070b007c0c */ /* 0x020fe2000cf81270 */
[----:B------:R4:W-:Y:S01]  /*c110*/  @P5 STG.E desc[UR18][R6.64], R58 ;  /* 0x0000003a06005986 */ /* 0x0009e2000c101912 */
[----:B-1----:R-:W-:Y:S01]  /*c120*/  ISETP.LT.AND P5, PT, R8, UR4, !P1 ;  /* 0x0000000408007c0c */ /* 0x002fe2000cfa1270 */
[----:B------:R-:W1:Y:S01]  /*c130*/  LDCU UR4, c[0x0][0x39c] ;  /* 0x00007380ff0477ac */ /* 0x000e620008000800 */
[CC--:B------:R-:W-:Y:S01]  /*c140*/  LEA.HI.X.SX32 R11, R12.reuse, R2.reuse, 0x2, P6 ;  /* 0x000000020c0b7211 */ /* 0x0c0fe200030f16ff */
[----:B------:R-:W-:Y:S01]  /*c150*/  VIADD R12, R12, UR5 ;  /* 0x000000050c0c7c36 */ /* 0x000fe20008000000 */
[----:B------:R-:W5:Y:S03]  /*c160*/  LDCU UR7, c[0x0][0x39c] ;  /* 0x00007380ff0777ac */ /* 0x000f660008000800 */
[C---:B------:R-:W-:Y:S01]  /*c170*/  VIADD R8, R12.reuse, UR5 ;  /* 0x000000050c087c36 */ /* 0x040fe20008000000 */
[-C--:B---3--:R-:W-:Y:S01]  /*c180*/  LEA R4, P6, R12, R3.reuse, 0x2 ;  /* 0x000000030c047211 */ /* 0x088fe200078c10ff */
[----:B------:R3:W-:Y:S01]  /*c190*/  @P0 STG.E desc[UR18][R10.64], R59 ;  /* 0x0000003b0a000986 */ /* 0x0007e2000c101912 */
[----:B--2---:R-:W-:Y:S01]  /*c1a0*/  ISETP.LT.AND P0, PT, R9, UR6, !P1 ;  /* 0x0000000609007c0c */ /* 0x004fe2000cf01270 */
[----:B------:R-:W-:Y:S01]  /*c1b0*/  VIADD R9, R0, 0x3d ;  /* 0x0000003d00097836 */ /* 0x000fe20000000000 */
[-C--:B------:R-:W-:Y:S01]  /*c1c0*/  LEA.HI.X.SX32 R5, R12, R2.reuse, 0x2, P6 ;  /* 0x000000020c057211 */ /* 0x080fe200030f16ff */
[C---:B------:R-:W-:Y:S01]  /*c1d0*/  VIADD R12, R8.reuse, UR5 ;  /* 0x00000005080c7c36 */ /* 0x040fe20008000000 */
[C---:B----4-:R-:W-:Y:S01]  /*c1e0*/  LEA R6, P6, R8.reuse, R3, 0x2 ;  /* 0x0000000308067211 */ /* 0x050fe200078c10ff */
[----:B------:R-:W2:Y:S02]  /*c1f0*/  LDCU UR6, c[0x0][0x39c] ;  /* 0x00007380ff0677ac */ /* 0x000ea40008000800 */
[----:B------:R4:W-:Y:S01]  /*c200*/  @P2 STG.E desc[UR18][R4.64], R60 ;  /* 0x0000003c04002986 */ /* 0x0009e2000c101912 */
[----:B------:R-:W-:-:S02]  /*c210*/  LEA.HI.X.SX32 R7, R8, R2, 0x2, P6 ;  /* 0x0000000208077211 */ /* 0x000fc400030f16ff */
[-C--:B------:R-:W-:Y:S01]  /*c220*/  LEA R8, P6, R12, R3.reuse, 0x2 ;  /* 0x000000030c087211 */ /* 0x080fe200078c10ff */
[----:B---3--:R-:W-:Y:S01]  /*c230*/  VIADD R10, R0, 0x3e ;  /* 0x0000003e000a7836 */ /* 0x008fe20000000000 */
[----:B-1----:R-:W-:Y:S01]  /*c240*/  ISETP.LT.AND P2, PT, R9, UR4, !P1 ;  /* 0x0000000409007c0c */ /* 0x002fe2000cf41270 */
[----:B------:R-:W1:Y:S01]  /*c250*/  LDCU UR4, c[0x0][0x39c] ;  /* 0x00007380ff0477ac */ /* 0x000e620008000800 */
[CC--:B------:R-:W-:Y:S01]  /*c260*/  LEA.HI.X.SX32 R9, R12.reuse, R2.reuse, 0x2, P6 ;  /* 0x000000020c097211 */ /* 0x0c0fe200030f16ff */
[----:B------:R-:W-:Y:S01]  /*c270*/  VIADD R12, R12, UR5 ;  /* 0x000000050c0c7c36 */ /* 0x000fe20008000000 */
[----:B------:R3:W-:Y:S01]  /*c280*/  @P3 STG.E desc[UR18][R6.64], R61 ;  /* 0x0000003d06003986 */ /* 0x0007e2000c101912 */
[----:B-----5:R-:W-:Y:S01]  /*c290*/  ISETP.LT.AND P3, PT, R10, UR7, !P1 ;  /* 0x000000070a007c0c */ /* 0x020fe2000cf61270 */
[----:B------:R-:W-:Y:S01]  /*c2a0*/  VIADD R11, R0, 0x3f ;  /* 0x0000003f000b7836 */ /* 0x000fe20000000000 */
[----:B------:R-:W5:Y:S01]  /*c2b0*/  LDCU UR7, c[0x0][0x39c] ;  /* 0x00007380ff0777ac */ /* 0x000f620008000800 */
[CC--:B----4-:R-:W-:Y:S01]  /*c2c0*/  LEA R4, P6, R12.reuse, R3.reuse, 0x2 ;  /* 0x000000030c047211 */ /* 0x0d0fe200078c10ff */
[C---:B------:R-:W-:Y:S01]  /*c2d0*/  VIADD R10, R12.reuse, UR5 ;  /* 0x000000050c0a7c36 */ /* 0x040fe20008000000 */
[----:B------:R4:W-:Y:S01]  /*c2e0*/  @P4 STG.E desc[UR18][R8.64], R62 ;  /* 0x0000003e08004986 */ /* 0x0009e2000c101912 */
[----:B--2---:R-:W-:Y:S01]  /*c2f0*/  ISETP.LT.AND P4, PT, R11, UR6, !P1 ;  /* 0x000000060b007c0c */ /* 0x004fe2000cf81270 */
[----:B------:R-:W2:Y:S01]  /*c300*/  LDCU UR6, c[0x0][0x39c] ;  /* 0x00007380ff0677ac */ /* 0x000ea20008000800 */
[----:B------:R-:W-:Y:S01]  /*c310*/  LEA.HI.X.SX32 R5, R12, R2, 0x2, P6 ;  /* 0x000000020c057211 */ /* 0x000fe200030f16ff */
[----:B------:R-:W-:Y:S01]  /*c320*/  VIADD R12, R0, 0x40 ;  /* 0x00000040000c7836 */ /* 0x000fe20000000000 */
[C---:B---3--:R-:W-:Y:S01]  /*c330*/  LEA R6, P6, R10.reuse, R3, 0x2 ;  /* 0x000000030a067211 */ /* 0x048fe200078c10ff */
[----:B------:R-:W-:-:S02]  /*c340*/  VIADD R11, R10, UR5 ;  /* 0x000000050a0b7c36 */ /* 0x000fc40008000000 */
[----:B------:R3:W-:Y:S01]  /*c350*/  @P5 STG.E desc[UR18][R4.64], R63 ;  /* 0x0000003f04005986 */ /* 0x0007e2000c101912 */
[----:B-1----:R-:W-:Y:S01]  /*c360*/  ISETP.LT.AND P5, PT, R12, UR4, !P1 ;  /* 0x000000040c007c0c */ /* 0x002fe2000cfa1270 */
[----:B------:R-:W1:Y:S01]  /*c370*/  LDCU UR4, c[0x0][0x39c] ;  /* 0x00007380ff0477ac */ /* 0x000e620008000800 */
[----:B------:R-:W-:Y:S01]  /*c380*/  LEA.HI.X.SX32 R7, R10, R2, 0x2, P6 ;  /* 0x000000020a077211 */ /* 0x000fe200030f16ff */
[C---:B------:R-:W-:Y:S01]  /*c390*/  VIADD R12, R11.reuse, UR5 ;  /* 0x000000050b0c7c36 */ /* 0x040fe20008000000 */
[----:B----4-:R-:W-:-:S03]  /*c3a0*/  LEA R8, P6, R11, R3, 0x2 ;  /* 0x000000030b087211 */ /* 0x010fc600078c10ff */
[----:B------:R4:W-:Y:S01]  /*c3b0*/  @P0 STG.E desc[UR18][R6.64], R64 ;  /* 0x0000004006000986 */ /* 0x0009e2000c101912 */
[-C--:B------:R-:W-:Y:S02]  /*c3c0*/  LEA.HI.X.SX32 R9, R11, R2.reuse, 0x2, P6 ;  /* 0x000000020b097211 */ /* 0x080fe400030f16ff */
[-C--:B------:R-:W-:Y:S02]  /*c3d0*/  LEA R10, P6, R12, R3.reuse, 0x2 ;  /* 0x000000030c0a7211 */ /* 0x080fe400078c10ff */
[----:B-----5:R-:W-:Y:S01]  /*c3e0*/  ISETP.LT.AND P0, PT, R13, UR7, !P1 ;  /* 0x000000070d007c0c */ /* 0x020fe2000cf01270 */
[----:B------:R-:W-:Y:S01]  /*c3f0*/  VIADD R13, R0, 0x42 ;  /* 0x00000042000d7836 */ /* 0x000fe20000000000 */
[C---:B------:R-:W-:Y:S01]  /*c400*/  LEA.HI.X.SX32 R11, R12.reuse, R2, 0x2, P6 ;  /* 0x000000020c0b7211 */ /* 0x040fe200030f16ff */
[----:B------:R-:W5:Y:S01]  /*c410*/  LDCU UR7, c[0x0][0x39c] ;  /* 0x00007380ff0777ac */ /* 0x000f620008000800 */
[----:B------:R-:W-:Y:S01]  /*c420*/  VIADD R12, R12, UR5 ;  /* 0x000000050c0c7c36 */ /* 0x000fe20008000000 */
[----:B------:R1:W-:Y:S01]  /*c430*/  @P2 STG.E desc[UR18][R8.64], R65 ;  /* 0x0000004108002986 */ /* 0x0003e2000c101912 */
[----:B--2---:R-:W-:Y:S01]  /*c440*/  ISETP.LT.AND P2, PT, R13, UR6, !P1 ;  /* 0x000000060d007c0c */ /* 0x004fe2000cf41270 */
[----:B------:R-:W2:Y:S01]  /*c450*/  LDCU UR6, c[0x0][0x39c] ;  /* 0x00007380ff0677ac */ /* 0x000ea20008000800 */
[C---:B------:R-:W-:Y:S01]  /*c460*/  VIADD R13, R12.reuse, UR5 ;  /* 0x000000050c0d7c36 */ /* 0x040fe20008000000 */
[----:B------:R5:W-:Y:S01]  /*c470*/  @P3 STG.E desc[UR18][R10.64], R66 ;  /* 0x000000420a003986 */ /* 0x000be2000c101912 */
[----:B---3--:R-:W-:Y:S01]  /*c480*/  LEA R4, P3, R12, R3, 0x2 ;  /* 0x000000030c047211 */ /* 0x008fe200078610ff */
[----:B----4-:R-:W-:-:S02]  /*c490*/  VIADD R7, R0, 0x43 ;  /* 0x0000004300077836 */ /* 0x010fc40000000000 */
[-C--:B------:R-:W-:Y:S02]  /*c4a0*/  LEA R6, P6, R13, R3.reuse, 0x2 ;  /* 0x000000030d067211 */ /* 0x080fe400078c10ff */
[-C--:B------:R-:W-:Y:S02]  /*c4b0*/  LEA.HI.X.SX32 R5, R12, R2.reuse, 0x2, P3 ;  /* 0x000000020c057211 */ /* 0x080fe400018f16ff */
[----:B-1----:R-:W-:Y:S01]  /*c4c0*/  ISETP.LT.AND P3, PT, R7, UR4, !P1 ;  /* 0x0000000407007c0c */ /* 0x002fe2000cf61270 */
[----:B------:R-:W1:Y:S01]  /*c4d0*/  LDCU UR4, c[0x0][0x39c] ;  /* 0x00007380ff0477ac */ /* 0x000e620008000800 */
[C---:B------:R-:W-:Y:S01]  /*c4e0*/  VIADD R8, R0.reuse, 0x44 ;  /* 0x0000004400087836 */ /* 0x040fe20000000000 */
[CC--:B------:R-:W-:Y:S01]  /*c4f0*/  LEA.HI.X.SX32 R7, R13.reuse, R2.reuse, 0x2, P6 ;  /* 0x000000020d077211 */ /* 0x0c0fe200030f16ff */
[----:B------:R-:W-:Y:S01]  /*c500*/  VIADD R13, R13, UR5 ;  /* 0x000000050d0d7c36 */ /* 0x000fe20008000000 */
[----:B------:R3:W-:Y:S01]  /*c510*/  @P4 STG.E desc[UR18][R4.64], R67 ;  /* 0x0000004304004986 */ /* 0x0007e2000c101912 */
[----:B-----5:R-:W-:Y:S01]  /*c520*/  VIADD R11, R0, 0x45 ;  /* 0x00000045000b7836 */ /* 0x020fe20000000000 */
[----:B------:R-:W-:Y:S01]  /*c530*/  ISETP.LT.AND P4, PT, R8, UR7, !P1 ;  /* 0x0000000708007c0c */ /* 0x000fe2000cf81270 */
[C---:B------:R-:W-:Y:S01]  /*c540*/  VIADD R10, R13.reuse, UR5 ;  /* 0x000000050d0a7c36 */ /* 0x040fe20008000000 */
[----:B------:R4:W-:Y:S01]  /*c550*/  @P5 STG.E desc[UR18][R6.64], R68 ;  /* 0x0000004406005986 */ /* 0x0009e2000c101912 */
[CC--:B------:R-:W-:Y:S01]  /*c560*/  LEA R8, P5, R13.reuse, R3.reuse, 0x2 ;  /* 0x000000030d087211 */ /* 0x0c0fe200078a10ff */
[----:B------:R-:W5:Y:S03]  /*c570*/  LDCU UR7, c[0x0][0x39c] ;  /* 0x00007380ff0777ac */ /* 0x000f660008000800 */
[----:B------:R-:W-:Y:S01]  /*c580*/  LEA.HI.X.SX32 R9, R13, R2, 0x2, P5 ;  /* 0x000000020d097211 */ /* 0x000fe200028f16ff */
[C---:B------:R-:W-:Y:S01]  /*c590*/  VIADD R13, R0.reuse, 0x4e ;  /* 0x0000004e000d7836 */ /* 0x040fe20000000000 */
[----:B--2---:R-:W-:Y:S01]  /*c5a0*/  ISETP.LT.AND P5, PT, R11, UR6, !P1 ;  /* 0x000000060b007c0c */ /* 0x004fe2000cfa1270 */
[----:B------:R-:W2:Y:S01]  /*c5b0*/  LDCU UR6, c[0x0][0x39c] ;  /* 0x00007380ff0677ac */ /* 0x000ea20008000800 */
[----:B---3--:R-:W-:Y:S01]  /*c5c0*/  VIADD R5, R0, 0x46 ;  /* 0x0000004600057836 */ /* 0x008fe20000000000 */
[C---:B------:R-:W-:Y:S01]  /*c5d0*/  LEA R4, P6, R10.reuse, R3, 0x2 ;  /* 0x000000030a047211 */ /* 0x040fe200078c10ff */
[----:B------:R3:W-:Y:S01]  /*c5e0*/  @P0 STG.E desc[UR18][R8.64], R69 ;  /* 0x0000004508000986 */ /* 0x0007e2000c101912 */
[----:B----4-:R-:W-:-:S02]  /*c5f0*/  VIADD R7, R10, UR5 ;  /* 0x000000050a077c36 */ /* 0x010fc40008000000 */
[----:B-1----:R-:W-:Y:S01]  /*c600*/  ISETP.LT.AND P0, PT, R5, UR4, !P1 ;  /* 0x0000000405007c0c */ /* 0x002fe2000cf01270 */
[----:B------:R-:W1:Y:S01]  /*c610*/  LDCU UR4, c[0x0][0x39c] ;  /* 0x00007380ff0477ac */ /* 0x000e620008000800 */
[-C--:B------:R-:W-:Y:S01]  /*c620*/  LEA.HI.X.SX32 R5, R10, R2.reuse, 0x2, P6 ;  /* 0x000000020a057211 */ /* 0x080fe200030f16ff */
[C---:B------:R-:W-:Y:S01]  /*c630*/  VIADD R12, R7.reuse, UR5 ;  /* 0x00000005070c7c36 */ /* 0x040fe20008000000 */
[CC--:B------:R-:W-:Y:S01]  /*c640*/  LEA R6, P6, R7.reuse, R3.reuse, 0x2 ;  /* 0x0000000307067211 */ /* 0x0c0fe200078c10ff */
[C---:B------:R-:W-:Y:S02]  /*c650*/  VIADD R11, R0.reuse, 0x47 ;  /* 0x00000047000b7836 */ /* 0x040fe40000000000 */
[----:B------:R4:W-:Y:S01]  /*c660*/  @P2 STG.E desc[UR18][R4.64], R70 ;  /* 0x0000004604002986 */ /* 0x0009e2000c101912 */
[-C--:B------:R-:W-:Y:S01]  /*c670*/  LEA.HI.X.SX32 R7, R7, R2.reuse, 0x2, P6 ;  /* 0x0000000207077211 */ /* 0x080fe200030f16ff */
[----:B---3--:R-:W-:Y:S01]  /*c680*/  VIADD R8, R0, 0x48 ;  /* 0x0000004800087836 */ /* 0x008fe20000000000 */
[-C--:B------:R-:W-:Y:S01]  /*c690*/  LEA R10, P6, R12, R3.reuse, 0x2 ;  /* 0x000000030c0a7211 */ /* 0x080fe200078c10ff */
[----:B------:R-:W-:Y:S01]  /*c6a0*/  VIADD R9, R0, 0x49 ;  /* 0x0000004900097836 */ /* 0x000fe20000000000 */
[----:B-----5:R-:W-:Y:S01]  /*c6b0*/  ISETP.LT.AND P2, PT, R11, UR7, !P1 ;  /* 0x000000070b007c0c */ /* 0x020fe2000cf41270 */
[----:B------:R3:W-:Y:S01]  /*c6c0*/  @P3 STG.E desc[UR18][R6.64], R71 ;  /* 0x0000004706003986 */ /* 0x0007e2000c101912 */
[----:B--2---:R-:W-:Y:S01]  /*c6d0*/  ISETP.LT.AND P3, PT, R8, UR6, !P1 ;  /* 0x0000000608007c0c */ /* 0x004fe2000cf61270 */
[----:B------:R-:W2:Y:S01]  /*c6e0*/  LDCU UR6, c[0x0][0x39c] ;  /* 0x00007380ff0677ac */ /* 0x000ea20008000800 */
[CC--:B------:R-:W-:Y:S01]  /*c6f0*/  LEA.HI.X.SX32 R11, R12.reuse, R2.reuse, 0x2, P6 ;  /* 0x000000020c0b7211 */ /* 0x0c0fe200030f16ff */
[----:B------:R-:W-:Y:S01]  /*c700*/  VIADD R12, R12, UR5 ;  /* 0x000000050c0c7c36 */ /* 0x000fe20008000000 */
[----:B------:R-:W5:Y:S03]  /*c710*/  LDCU UR7, c[0x0][0x39c] ;  /* 0x00007380ff0777ac */ /* 0x000f660008000800 */
[C---:B------:R-:W-:Y:S01]  /*c720*/  VIADD R8, R12.reuse, UR5 ;  /* 0x000000050c087c36 */ /* 0x040fe20008000000 */
[-C--:B----4-:R-:W-:Y:S01]  /*c730*/  LEA R4, P6, R12, R3.reuse, 0x2 ;  /* 0x000000030c047211 */ /* 0x090fe200078c10ff */
[----:B------:R4:W-:Y:S01]  /*c740*/  @P4 STG.E desc[UR18][R10.64], R72 ;  /* 0x000000480a004986 */ /* 0x0009e2000c101912 */
[----:B-1----:R-:W-:Y:S01]  /*c750*/  ISETP.LT.AND P4, PT, R9, UR4, !P1 ;  /* 0x0000000409007c0c */ /* 0x002fe2000cf81270 */
[----:B------:R-:W-:Y:S01]  /*c760*/  VIADD R9, R0, 0x4a ;  /* 0x0000004a00097836 */ /* 0x000fe20000000000 */
[-C--:B------:R-:W-:Y:S01]  /*c770*/  LEA.HI.X.SX32 R5, R12, R2.reuse, 0x2, P6 ;  /* 0x000000020c057211 */ /* 0x080fe200030f16ff */
[C---:B------:R-:W-:Y:S01]  /*c780*/  VIADD R12, R8.reuse, UR5 ;  /* 0x00000005080c7c36 */ /* 0x040fe20008000000 */
[C---:B---3--:R-:W-:Y:S01]  /*c790*/  LEA R6, P6, R8.reuse, R3, 0x2 ;  /* 0x0000000308067211 */ /* 0x048fe200078c10ff */
[----:B------:R-:W1:Y:S02]  /*c7a0*/  LDCU UR4, c[0x0][0x39c] ;  /* 0x00007380ff0477ac */ /* 0x000e640008000800 */
[----:B------:R3:W-:Y:S01]  /*c7b0*/  @P5 STG.E desc[UR18][R4.64], R73 ;  /* 0x0000004904005986 */ /* 0x0007e2000c101912 */
[----:B------:R-:W-:-:S02]  /*c7c0*/  LEA.HI.X.SX32 R7, R8, R2, 0x2, P6 ;  /* 0x0000000208077211 */ /* 0x000fc400030f16ff */
[-C--:B------:R-:W-:Y:S01]  /*c7d0*/  LEA R8, P6, R12, R3.reuse, 0x2 ;  /* 0x000000030c087211 */ /* 0x080fe200078c10ff */
[----:B----4-:R-:W-:Y:S01]  /*c7e0*/  VIADD R10, R0, 0x4b ;  /* 0x0000004b000a7836 */ /* 0x010fe20000000000 */
[----:B--2---:R-:W-:Y:S01]  /*c7f0*/  ISETP.LT.AND P5, PT, R9, UR6, !P1 ;  /* 0x0000000609007c0c */ /* 0x004fe2000cfa1270 */
[----:B------:R-:W2:Y:S01]  /*c800*/  LDCU UR6, c[0x0][0x39c] ;  /* 0x00007380ff0677ac */ /* 0x000ea20008000800 */
[CC--:B------:R-:W-:Y:S01]  /*c810*/  LEA.HI.X.SX32 R9, R12.reuse, R2.reuse, 0x2, P6 ;  /* 0x000000020c097211 */ /* 0x0c0fe200030f16ff */
[----:B------:R-:W-:Y:S01]  /*c820*/  VIADD R12, R12, UR5 ;  /* 0x000000050c0c7c36 */ /* 0x000fe20008000000 */
[----:B------:R4:W-:Y:S01]  /*c830*/  @P0 STG.E desc[UR18][R6.64], R74 ;  /* 0x0000004a06000986 */ /* 0x0009e2000c101912 */
[----:B-----5:R-:W-:Y:S01]  /*c840*/  ISETP.LT.AND P0, PT, R10, UR7, !P1 ;  /* 0x000000070a007c0c */ /* 0x020fe2000cf01270 */
[----:B------:R-:W-:Y:S01]  /*c850*/  VIADD R11, R0, 0x4c ;  /* 0x0000004c000b7836 */ /* 0x000fe20000000000 */
[----:B------:R-:W5:Y:S01]  /*c860*/  LDCU UR7, c[0x0][0x39c] ;  /* 0x00007380ff0777ac */ /* 0x000f620008000800 */
[CC--:B---3--:R-:W-:Y:S01]  /*c870*/  LEA R4, P6, R12.reuse, R3.reuse, 0x2 ;  /* 0x000000030c047211 */ /* 0x0c8fe200078c10ff */
[C---:B------:R-:W-:Y:S01]  /*c880*/  VIADD R10, R12.reuse, UR5 ;  /* 0x000000050c0a7c36 */ /* 0x040fe20008000000 */
[----:B------:R3:W-:Y:S01]  /*c890*/  @P2 STG.E desc[UR18][R8.64], R75 ;  /* 0x0000004b08002986 */ /* 0x0007e2000c101912 */
[----:B-1----:R-:W-:Y:S01]  /*c8a0*/  ISETP.LT.AND P2, PT, R11, UR4, !P1 ;  /* 0x000000040b007c0c */ /* 0x002fe2000cf41270 */
[----:B------:R-:W1:Y:S01]  /*c8b0*/  LDCU UR4, c[0x0][0x39c] ;  /* 0x00007380ff0477ac */ /* 0x000e620008000800 */
[----:B------:R-:W-:Y:S01]  /*c8c0*/  LEA.HI.X.SX32 R5, R12, R2, 0x2, P6 ;  /* 0x000000020c057211 */ /* 0x000fe200030f16ff */
[----:B------:R-:W-:Y:S01]  /*c8d0*/  VIADD R12, R0, 0x4d ;  /* 0x0000004d000c7836 */ /* 0x000fe20000000000 */
[C---:B----4-:R-:W-:Y:S01]  /*c8e0*/  LEA R6, P6, R10.reuse, R3, 0x2 ;  /* 0x000000030a067211 */ /* 0x050fe200078c10ff */
[----:B------:R-:W-:-:S02]  /*c8f0*/  VIADD R11, R10, UR5 ;  /* 0x000000050a0b7c36 */ /* 0x000fc40008000000 */
[----:B------:R4:W-:Y:S01]  /*c900*/  @P3 STG.E desc[UR18][R4.64], R76 ;  /* 0x0000004c04003986 */ /* 0x0009e2000c101912 */
[----:B--2---:R-:W-:Y:S01]  /*c910*/  ISETP.LT.AND P3, PT, R12, UR6, !P1 ;  /* 0x000000060c007c0c */ /* 0x004fe2000cf61270 */
[----:B------:R-:W2:Y:S01]  /*c920*/  LDCU UR6, c[0x0][0x39c] ;  /* 0x00007380ff0677ac */ /* 0x000ea20008000800 */
[----:B------:R-:W-:Y:S01]  /*c930*/  LEA.HI.X.SX32 R7, R10, R2, 0x2, P6 ;  /* 0x000000020a077211 */ /* 0x000fe200030f16ff */
[C---:B------:R-:W-:Y:S01]  /*c940*/  VIADD R12, R11.reuse, UR5 ;  /* 0x000000050b0c7c36 */ /* 0x040fe20008000000 */
[----:B---3--:R-:W-:-:S03]  /*c950*/  LEA R8, P6, R11, R3, 0x2 ;  /* 0x000000030b087211 */ /* 0x008fc600078c10ff */
        /* <DEDUP_REMOVED lines=9> */
[----:B-1----:R-:W-:Y:S01]  /*c9f0*/  ISETP.LT.AND P5, PT, R13, UR4, !P1 ;  /* 0x000000040d007c0c */ /* 0x002fe2000cfa1270 */
[----:B------:R-:W1:Y:S01]  /*ca00*/  LDCU UR4, c[0x0][0x39c] ;  /* 0x00007380ff0477ac */ /* 0x000e620008000800 */
[C---:B------:R-:W-:Y:S01]  /*ca10*/  VIADD R13, R12.reuse, UR5 ;  /* 0x000000050c0d7c36 */ /* 0x040fe20008000000 */
[----:B------:R5:W-:Y:S01]  /*ca20*/  @P0 STG.E desc[UR18][R10.64], R79 ;  /* 0x0000004f0a000986 */ /* 0x000be2000c101912 */
[----:B----4-:R-:W-:Y:S01]  /*ca30*/  LEA R4, P0, R12, R3, 0x2 ;  /* 0x000000030c047211 */ /* 0x010fe200078010ff */
[----:B---3--:R-:W-:-:S02]  /*ca40*/  VIADD R7, R0, 0x50 ;  /* 0x0000005000077836 */ /* 0x008fc40000000000 */
        /* <DEDUP_REMOVED lines=18> */
[----:B---3--:R-:W-:Y:S01]  /*cb70*/  VIADD R5, R0, 0x53 ;  /* 0x0000005300057836 */ /* 0x008fe20000000000 */
[C---:B------:R-:W-:Y:S01]  /*cb80*/  LEA R4, P6, R10.reuse, R3, 0x2 ;  /* 0x000000030a047211 */ /* 0x040fe200078c10ff */
[----:B------:R3:W-:Y:S01]  /*cb90*/  @P4 STG.E desc[UR18][R8.64], R82 ;  /* 0x0000005208004986 */ /* 0x0007e2000c101912 */
[----:B----4-:R-:W-:-:S02]  /*cba0*/  VIADD R7, R10, UR5 ;  /* 0x000000050a077c36 */ /* 0x010fc40008000000 */
        /* <DEDUP_REMOVED lines=19> */
[-C--:B----4-:R-:W-:Y:S01]  /*cce0*/  LEA R4, P6, R12, R3.reuse, 0x2 ;  /* 0x000000030c047211 */ /* 0x090fe200078c10ff */
[----:B------:R4:W-:Y:S01]  /*ccf0*/  @P2 STG.E desc[UR18][R10.64], R85 ;  /* 0x000000550a002986 */ /* 0x0009e2000c101912 */
[----:B--2---:R-:W-:Y:S01]  /*cd00*/  ISETP.LT.AND P2, PT, R9, UR6, !P1 ;  /* 0x0000000609007c0c */ /* 0x004fe2000cf41270 */
[----:B------:R-:W-:Y:S01]  /*cd10*/  VIADD R9, R0, 0x57 ;  /* 0x0000005700097836 */ /* 0x000fe20000000000 */
[-C--:B------:R-:W-:Y:S01]  /*cd20*/  LEA.HI.X.SX32 R5, R12, R2.reuse, 0x2, P6 ;  /* 0x000000020c057211 */ /* 0x080fe200030f16ff */
[C---:B------:R-:W-:Y:S01]  /*cd30*/  VIADD R12, R8.reuse, UR5 ;  /* 0x00000005080c7c36 */ /* 0x040fe20008000000 */
[C---:B---3--:R-:W-:Y:S01]  /*cd40*/  LEA R6, P6, R8.reuse, R3, 0x2 ;  /* 0x0000000308067211 */ /* 0x048fe200078c10ff */
[----:B------:R-:W2:Y:S02]  /*cd50*/  LDCU UR6, c[0x0][0x39c] ;  /* 0x00007380ff0677ac */ /* 0x000ea40008000800 */
[----:B------:R3:W-:Y:S01]  /*cd60*/  @P3 STG.E desc[UR18][R4.64], R86 ;  /* 0x0000005604003986 */ /* 0x0007e2000c101912 */
[----:B------:R-:W-:-:S02]  /*cd70*/  LEA.HI.X.SX32 R7, R8, R2, 0x2, P6 ;  /* 0x0000000208077211 */ /* 0x000fc400030f16ff */
[-C--:B------:R-:W-:Y:S01]  /*cd80*/  LEA R8, P6, R12, R3.reuse, 0x2 ;  /* 0x000000030c087211 */ /* 0x080fe200078c10ff */
[----:B----4-:R-:W-:Y:S01]  /*cd90*/  VIADD R10, R0, 0x58 ;  /* 0x00000058000a7836 */ /* 0x010fe20000000000 */
        /* <DEDUP_REMOVED lines=11> */
[----:B--2---:R-:W-:Y:S01]  /*ce50*/  ISETP.LT.AND P5, PT, R11, UR6, !P1 ;  /* 0x000000060b007c0c */ /* 0x004fe2000cfa1270 */
[----:B------:R-:W2:Y:S01]  /*ce60*/  LDCU UR6, c[0x0][0x39c] ;  /* 0x00007380ff0677ac */ /* 0x000ea20008000800 */
[----:B------:R-:W-:Y:S01]  /*ce70*/  LEA.HI.X.SX32 R5, R12, R2, 0x2, P6 ;  /* 0x000000020c057211 */ /* 0x000fe200030f16ff */
[----:B------:R-:W-:Y:S01]  /*ce80*/  VIADD R12, R0, 0x5a ;  /* 0x0000005a000c7836 */ /* 0x000fe20000000000 */
[C---:B----4-:R-:W-:Y:S01]  /*ce90*/  LEA R6, P6, R10.reuse, R3, 0x2 ;  /* 0x000000030a067211 */ /* 0x050fe200078c10ff */
[----:B------:R-:W-:-:S02]  /*cea0*/  VIADD R11, R10, UR5 ;  /* 0x000000050a0b7c36 */ /* 0x000fc40008000000 */
[----:B------:R4:W-:Y:S01]  /*ceb0*/  @P0 STG.E desc[UR18][R4.64], R89 ;  /* 0x0000005904000986 */ /* 0x0009e2000c101912 */
[----:B-1----:R-:W-:Y:S01]  /*cec0*/  ISETP.LT.AND P0, PT, R12, UR4, !P1 ;  /* 0x000000040c007c0c */ /* 0x002fe2000cf01270 */
[----:B------:R-:W1:Y:S01]  /*ced0*/  LDCU UR4, c[0x0][0x39c] ;  /* 0x00007380ff0477ac */ /* 0x000e620008000800 */
        /* <DEDUP_REMOVED lines=16> */
[----:B----4-:R-:W-:Y:S01]  /*cfe0*/  LEA R4, P4, R12, R3, 0x2 ;  /* 0x000000030c047211 */ /* 0x010fe200078810ff */
[----:B---3--:R-:W-:-:S02]  /*cff0*/  VIADD R7, R0, 0x5d ;  /* 0x0000005d00077836 */ /* 0x008fc40000000000 */
        /* <DEDUP_REMOVED lines=161> */
[----:B------:R-:W-:Y:S01]  /*da10*/  @P2 STG.E desc[UR18][R4.64], R115 ;  /* 0x0000007304002986 */ /* 0x000fe2000c101912 */
        /* <DEDUP_REMOVED lines=11> */
[----:B------:R-:W4:Y:S01]  /*dad0*/  LDCU UR7, c[0x0][0x39c] ;  /* 0x00007380ff0777ac */ /* 0x000f220008000800 */
[----:B------:R-:W-:Y:S01]  /*dae0*/  VIADD R12, R12, UR5 ;  /* 0x000000050c0c7c36 */ /* 0x000fe20008000000 */
[----:B------:R5:W-:Y:S01]  /*daf0*/  @P4 STG.E desc[UR18][R8.64], R117 ;  /* 0x0000007508004986 */ /* 0x000be2000c101912 */
[----:B--2---:R-:W-:Y:S01]  /*db00*/  ISETP.LT.AND P4, PT, R13, UR6, !P1 ;  /* 0x000000060d007c0c */ /* 0x004fe2000cf81270 */
[----:B---3--:R-:W-:Y:S01]  /*db10*/  VIADD R7, R0, 0x77 ;  /* 0x0000007700077836 */ /* 0x008fe20000000000 */
[----:B------:R-:W2:Y:S01]  /*db20*/  LDCU UR6, c[0x0][0x39c] ;  /* 0x00007380ff0677ac */ /* 0x000ea20008000800 */
[C---:B------:R-:W-:Y:S01]  /*db30*/  VIADD R13, R12.reuse, UR5 ;  /* 0x000000050c0d7c36 */ /* 0x040fe20008000000 */
[----:B------:R3:W-:Y:S01]  /*db40*/  @P5 STG.E desc[UR18][R10.64], R118 ;  /* 0x000000760a005986 */ /* 0x0007e2000c101912 */
[----:B------:R-:W-:-:S03]  /*db50*/  LEA R4, P5, R12, R3, 0x2 ;  /* 0x000000030c047211 */ /* 0x000fc600078a10ff */
[-C--:B------:R-:W-:Y:S02]  /*db60*/  LEA R6, P6, R13, R3.reuse, 0x2 ;  /* 0x000000030d067211 */ /* 0x080fe400078c10ff */
[-C--:B------:R-:W-:Y:S01]  /*db70*/  LEA.HI.X.SX32 R5, R12, R2.reuse, 0x2, P5 ;  /* 0x000000020c057211 */ /* 0x080fe200028f16ff */
[----:B-----5:R-:W-:Y:S01]  /*db80*/  VIADD R8, R0, 0x78 ;  /* 0x0000007800087836 */ /* 0x020fe20000000000 */
[----:B-1----:R-:W-:Y:S01]  /*db90*/  ISETP.LT.AND P5, PT, R7, UR4, !P1 ;  /* 0x0000000407007c0c */ /* 0x002fe2000cfa1270 */
[----:B------:R-:W1:Y:S01]  /*dba0*/  LDCU UR4, c[0x0][0x39c] ;  /* 0x00007380ff0477ac */ /* 0x000e620008000800 */
[C---:B------:R-:W-:Y:S01]  /*dbb0*/  LEA.HI.X.SX32 R7, R13.reuse, R2, 0x2, P6 ;  /* 0x000000020d077211 */ /* 0x040fe200030f16ff */
[----:B------:R-:W-:Y:S01]  /*dbc0*/  VIADD R13, R13, UR5 ;  /* 0x000000050d0d7c36 */ /* 0x000fe20008000000 */
[----:B------:R5:W-:Y:S01]  /*dbd0*/  @P0 STG.E desc[UR18][R4.64], R119 ;  /* 0x0000007704000986 */ /* 0x000be2000c101912 */
[----:B----4-:R-:W-:Y:S01]  /*dbe0*/  ISETP.LT.AND P0, PT, R8, UR7, !P1 ;  /* 0x0000000708007c0c */ /* 0x010fe2000cf01270 */
[----:B---3--:R-:W-:Y:S01]  /*dbf0*/  VIADD R11, R0, 0x79 ;  /* 0x00000079000b7836 */ /* 0x008fe20000000000 */
[----:B------:R-:W3:Y:S01]  /*dc00*/  LDCU UR7, c[0x0][0x39c] ;  /* 0x00007380ff0777ac */ /* 0x000ee20008000800 */
[----:B------:R4:W-:Y:S01]  /*dc10*/  @P2 STG.E desc[UR18][R6.64], R120 ;  /* 0x0000007806002986 */ /* 0x0009e2000c101912 */
[C---:B------:R-:W-:Y:S01]  /*dc20*/  LEA R8, P2, R13.reuse, R3, 0x2 ;  /* 0x000000030d087211 */ /* 0x040fe200078410ff */
[----:B------:R-:W-:-:S03]  /*dc30*/  VIADD R10, R13, UR5 ;  /* 0x000000050d0a7c36 */ /* 0x000fc60008000000 */
[-C--:B------:R-:W-:Y:S02]  /*dc40*/  LEA.HI.X.SX32 R9, R13, R2.reuse, 0x2, P2 ;  /* 0x000000020d097211 */ /* 0x080fe400010f16ff */
[----:B--2---:R-:W-:Y:S01]  /*dc50*/  ISETP.LT.AND P2, PT, R11, UR6, !P1 ;  /* 0x000000060b007c0c */ /* 0x004fe2000cf41270 */
[----:B------:R-:W2:Y:S01]  /*dc60*/  LDCU UR6, c[0x0][0x39c] ;  /* 0x00007380ff0677ac */ /* 0x000ea20008000800 */
[----:B-----5:R-:W-:Y:S01]  /*dc70*/  VIADD R5, R0, 0x7a ;  /* 0x0000007a00057836 */ /* 0x020fe20000000000 */
[CC--:B------:R-:W-:Y:S01]  /*dc80*/  LEA R4, P6, R10.reuse, R3.reuse, 0x2 ;  /* 0x000000030a047211 */ /* 0x0c0fe200078c10ff */
[----:B------:R5:W-:Y:S01]  /*dc90*/  @P3 STG.E desc[UR18][R8.64], R121 ;  /* 0x0000007908003986 */ /* 0x000be2000c101912 */
[C---:B----4-:R-:W-:Y:S02]  /*dca0*/  VIADD R7, R10.reuse, UR5 ;  /* 0x000000050a077c36 */ /* 0x050fe40008000000 */
[----:B-1----:R-:W-:Y:S01]  /*dcb0*/  ISETP.LT.AND P3, PT, R5, UR4, !P1 ;  /* 0x0000000405007c0c */ /* 0x002fe2000cf61270 */
[----:B------:R-:W1:Y:S01]  /*dcc0*/  LDCU UR4, c[0x0][0x39c] ;  /* 0x00007380ff0477ac */ /* 0x000e620008000800 */
[----:B------:R-:W-:Y:S01]  /*dcd0*/  LEA.HI.X.SX32 R5, R10, R2, 0x2, P6 ;  /* 0x000000020a057211 */ /* 0x000fe200030f16ff */
[----:B------:R-:W-:Y:S01]  /*dce0*/  VIADD R11, R0, 0x7b ;  /* 0x0000007b000b7836 */ /* 0x000fe20000000000 */
[C---:B------:R-:W-:Y:S01]  /*dcf0*/  LEA R6, P6, R7.reuse, R3, 0x2 ;  /* 0x0000000307067211 */ /* 0x040fe200078c10ff */
[----:B------:R-:W-:-:S02]  /*dd00*/  VIADD R10, R7, UR5 ;  /* 0x00000005070a7c36 */ /* 0x000fc40008000000 */
[----:B------:R4:W-:Y:S01]  /*dd10*/  @P4 STG.E desc[UR18][R4.64], R122 ;  /* 0x0000007a04004986 */ /* 0x0009e2000c101912 */
[-C--:B------:R-:W-:Y:S01]  /*dd20*/  LEA.HI.X.SX32 R7, R7, R2.reuse, 0x2, P6 ;  /* 0x0000000207077211 */ /* 0x080fe200030f16ff */
[----:B-----5:R-:W-:Y:S01]  /*dd30*/  VIADD R9, R0, 0x7c ;  /* 0x0000007c00097836 */ /* 0x020fe20000000000 */
[----:B---3--:R-:W-:Y:S01]  /*dd40*/  ISETP.LT.AND P4, PT, R11, UR7, !P1 ;  /* 0x000000070b007c0c */ /* 0x008fe2000cf81270 */
[C---:B------:R-:W-:Y:S01]  /*dd50*/  VIADD R11, R10.reuse, UR5 ;  /* 0x000000050a0b7c36 */ /* 0x040fe20008000000 */
[CC--:B------:R-:W-:Y:S01]  /*dd60*/  LEA R8, P6, R10.reuse, R3.reuse, 0x2 ;  /* 0x000000030a087211 */ /* 0x0c0fe200078c10ff */
[----:B------:R3:W-:Y:S01]  /*dd70*/  @P5 STG.E desc[UR18][R6.64], R123 ;  /* 0x0000007b06005986 */ /* 0x0007e2000c101912 */
[----:B--2---:R-:W-:Y:S01]  /*dd80*/  ISETP.LT.AND P5, PT, R9, UR6, !P1 ;  /* 0x0000000609007c0c */ /* 0x004fe2000cfa1270 */
[C---:B------:R-:W-:Y:S01]  /*dd90*/  VIADD R12, R11.reuse, UR5 ;  /* 0x000000050b0c7c36 */ /* 0x040fe20008000000 */
[----:B------:R-:W-:Y:S01]  /*dda0*/  LEA.HI.X.SX32 R9, R10, R2, 0x2, P6 ;  /* 0x000000020a097211 */ /* 0x000fe200030f16ff */
[----:B------:R-:W2:Y:S01]  /*ddb0*/  LDCU UR6, c[0x0][0x39c] ;  /* 0x00007380ff0677ac */ /* 0x000ea20008000800 */
[----:B------:R-:W-:Y:S01]  /*ddc0*/  LEA R10, P6, R11, R3, 0x2 ;  /* 0x000000030b0a7211 */ /* 0x000fe200078c10ff */
[----:B----4-:R-:W-:-:S02]  /*ddd0*/  VIADD R4, R0, 0x7d ;  /* 0x0000007d00047836 */ /* 0x010fc40000000000 */
[----:B------:R-:W-:Y:S01]  /*dde0*/  VIADD R13, R12, UR5 ;  /* 0x000000050c0d7c36 */ /* 0x000fe20008000000 */
[----:B------:R4:W-:Y:S01]  /*ddf0*/  @P0 STG.E desc[UR18][R8.64], R124 ;  /* 0x0000007c08000986 */ /* 0x0009e2000c101912 */
[----:B------:R-:W-:Y:S01]  /*de00*/  LEA.HI.X.SX32 R11, R11, R2, 0x2, P6 ;  /* 0x000000020b0b7211 */ /* 0x000fe200030f16ff */
[----:B------:R-:W-:Y:S01]  /*de10*/  VIADD R0, R0, 0x7f ;  /* 0x0000007f00007836 */ /* 0x000fe20000000000 */
[----:B-1----:R-:W-:Y:S01]  /*de20*/  ISETP.LT.AND P0, PT, R4, UR4, !P1 ;  /* 0x0000000404007c0c */ /* 0x002fe2000cf01270 */
[C---:B------:R-:W-:Y:S01]  /*de30*/  VIADD R14, R13.reuse, UR5 ;  /* 0x000000050d0e7c36 */ /* 0x040fe20008000000 */
[----:B------:R-:W1:Y:S01]  /*de40*/  LDCU UR4, c[0x0][0x39c] ;  /* 0x00007380ff0477ac */ /* 0x000e620008000800 */
[----:B------:R5:W-:Y:S01]  /*de50*/  @P2 STG.E desc[UR18][R10.64], R125 ;  /* 0x0000007d0a002986 */ /* 0x000be2000c101912 */
[-C--:B---3--:R-:W-:Y:S01]  /*de60*/  LEA R6, P6, R13, R3.reuse, 0x2 ;  /* 0x000000030d067211 */ /* 0x088fe200078c10ff */
[----:B------:R-:W-:Y:S01]  /*de70*/  VIADD R15, R14, UR5 ;  /* 0x000000050e0f7c36 */ /* 0x000fe20008000000 */
[----:B------:R-:W-:-:S02]  /*de80*/  LEA R4, P2, R12, R3, 0x2 ;  /* 0x000000030c047211 */ /* 0x000fc400078410ff */
[-C--:B------:R-:W-:Y:S01]  /*de90*/  LEA.HI.X.SX32 R7, R13, R2.reuse, 0x2, P6 ;  /* 0x000000020d077211 */ /* 0x080fe200030f16ff */
[C---:B------:R-:W-:Y:S01]  /*dea0*/  VIADD R16, R15.reuse, UR5 ;  /* 0x000000050f107c36 */ /* 0x040fe20008000000 */
[-C--:B------:R-:W-:Y:S02]  /*deb0*/  LEA.HI.X.SX32 R5, R12, R2.reuse, 0x2, P2 ;  /* 0x000000020c057211 */ /* 0x080fe400010f16ff */
[-C--:B----4-:R-:W-:Y:S01]  /*dec0*/  LEA R8, P6, R14, R3.reuse, 0x2 ;  /* 0x000000030e087211 */ /* 0x090fe200078c10ff */
[----:B------:R-:W-:Y:S01]  /*ded0*/  VIADD R17, R16, UR5 ;  /* 0x0000000510117c36 */ /* 0x000fe20008000000 */
[-C--:B------:R-:W-:Y:S01]  /*dee0*/  LEA R12, P2, R15, R3.reuse, 0x2 ;  /* 0x000000030f0c7211 */ /* 0x080fe200078410ff */
[----:B------:R3:W-:Y:S01]  /*def0*/  @P3 STG.E desc[UR18][R4.64], R126 ;  /* 0x0000007e04003986 */ /* 0x0007e2000c101912 */
[-C--:B------:R-:W-:Y:S02]  /*df00*/  LEA.HI.X.SX32 R9, R14, R2.reuse, 0x2, P6 ;  /* 0x000000020e097211 */ /* 0x080fe400030f16ff */
[----:B------:R-:W-:Y:S01]  /*df10*/  LEA R14, P6, R17, R3, 0x2 ;  /* 0x00000003110e7211 */ /* 0x000fe200078c10ff */
[----:B------:R3:W-:Y:S01]  /*df20*/  @P4 STG.E desc[UR18][R6.64], R127 ;  /* 0x0000007f06004986 */ /* 0x0007e2000c101912 */
[----:B------:R-:W-:-:S02]  /*df30*/  LEA.HI.X.SX32 R13, R15, R2, 0x2, P2 ;  /* 0x000000020f0d7211 */ /* 0x000fc400010f16ff */
[----:B--2---:R-:W-:Y:S01]  /*df40*/  ISETP.LT.AND P2, PT, R18, UR6, !P1 ;  /* 0x0000000612007c0c */ /* 0x004fe2000cf41270 */
[----:B------:R3:W-:Y:S01]  /*df50*/  @P5 STG.E desc[UR18][R8.64], R128 ;  /* 0x0000008008005986 */ /* 0x0007e2000c101912 */
[----:B-1----:R-:W-:Y:S02]  /*df60*/  ISETP.LT.AND P1, PT, R0, UR4, !P1 ;  /* 0x0000000400007c0c */ /* 0x002fe4000cf21270 */
[----:B------:R-:W-:Y:S01]  /*df70*/  LEA.HI.X.SX32 R15, R17, R2, 0x2, P6 ;  /* 0x00000002110f7211 */ /* 0x000fe200030f16ff */
[----:B------:R3:W-:Y:S01]  /*df80*/  @P0 STG.E desc[UR18][R12.64], R129 ;  /* 0x000000810c000986 */ /* 0x0007e2000c101912 */
[----:B-----5:R-:W-:-:S04]  /*df90*/  LEA R10, P6, R16, R3, 0x2 ;  /* 0x00000003100a7211 */ /* 0x020fc800078c10ff */
[----:B------:R-:W-:-:S05]  /*dfa0*/  LEA.HI.X.SX32 R11, R16, R2, 0x2, P6 ;  /* 0x00000002100b7211 */ /* 0x000fca00030f16ff */
[----:B------:R3:W-:Y:S04]  /*dfb0*/  @P2 STG.E desc[UR18][R10.64], R130 ;  /* 0x000000820a002986 */ /* 0x0007e8000c101912 */
[----:B------:R3:W-:Y:S01]  /*dfc0*/  @P1 STG.E desc[UR18][R14.64], R131 ;  /* 0x000000830e001986 */ /* 0x0007e2000c101912 */
[----:B------:R-:W-:Y:S06]  /*dfd0*/  BAR.SYNC.DEFER_BLOCKING 0x0 ;  /* 0x0000000000007b1d */ /* 0x000fec0000010000 */
[----:B------:R-:W-:Y:S05]  /*dfe0*/  BRA.U UP0, `(.L_x_14) ;  /* 0x0000000100a07547 */ /* 0x000fea000b800000 */
[----:B------:R-:W1:Y:S01]  /*dff0*/  S2UR UR5, SR_CgaCtaId ;  /* 0x00000000000579c3 */ /* 0x000e620000008800 */
[----:B------:R-:W-:Y:S01]  /*e000*/  NOP ;  /* 0x0000000000007918 */ /* 0x000fe20000000000 */
[----:B------:R-:W-:Y:S01]  /*e010*/  UMOV UR4, 0x50 ;  /* 0x0000005000047882 */ /* 0x000fe20000000000 */
[----:B------:R-:W-:Y:S02]  /*e020*/  IMAD.U32 R0, RZ, RZ, UR20 ;  /* 0x00000014ff007e24 */ /* 0x000fe4000f8e00ff */
[----:B------:R-:W-:Y:S02]  /*e030*/  IMAD.MOV.U32 R3, RZ, RZ, 0xff ;  /* 0x000000ffff037424 */ /* 0x000fe400078e00ff */
[----:B---3--:R-:W-:Y:S01]  /*e040*/  IMAD.MOV.U32 R7, RZ, RZ, 0x1 ;  /* 0x00000001ff077424 */ /* 0x008fe200078e00ff */
[----:B------:R-:W-:-:S04]  /*e050*/  LOP3.LUT R0, R0, 0xffff, RZ, 0xc0, !PT ;  /* 0x0000ffff00007812 */ /* 0x000fc800078ec0ff */
[----:B------:R-:W-:-:S05]  /*e060*/  SHF.R.U32.HI R0, RZ, 0x5, R0 ;  /* 0x00000005ff007819 */ /* 0x000fca0000011600 */
[----:B------:R-:W-:Y:S01]  /*e070*/  VIADD R2, R0, 0x10 ;  /* 0x0000001000027836 */ /* 0x000fe20000000000 */
[----:B------:R-:W-:Y:S01]  /*e080*/  SHF.L.U32 R0, R3, R0, RZ ;  /* 0x0000000003007219 */ /* 0x000fe200000006ff */
[----:B-1----:R-:W-:-:S03]  /*e090*/  ULEA UR6, UR5, UR4, 0x18 ;  /* 0x0000000405067291 */ /* 0x002fc6000f8ec0ff */
[----:B------:R-:W-:-:S04]  /*e0a0*/  SHF.L.U32 R3, R7, R2, RZ ;  /* 0x0000000207037219 */ /* 0x000fc800000006ff */
[----:B------:R-:W-:Y:S02]  /*e0b0*/  LOP3.LUT R0, R3, R0, RZ, 0xfc, !PT ;  /* 0x0000000003007212 */ /* 0x000fe400078efcff */
[----:B------:R-:W1:Y:S02]  /*e0c0*/  LDS R5, [UR6] ;  /* 0x00000006ff057984 */ /* 0x000e640008000800 */
[C---:B------:R-:W-:Y:S02]  /*e0d0*/  LOP3.LUT R2, R0.reuse, 0xffff, RZ, 0xc0, !PT ;  /* 0x0000ffff00027812 */ /* 0x040fe400078ec0ff */
[----:B-1----:R-:W-:-:S04]  /*e0e0*/  LOP3.LUT R3, R0, 0xffff, R5, 0x80, !PT ;  /* 0x0000ffff00037812 */ /* 0x002fc800078e8005 */
[----:B------:R-:W-:-:S13]  /*e0f0*/  ISETP.NE.AND P0, PT, R3, R2, PT ;  /* 0x000000020300720c */ /* 0x000fda0003f05270 */
[----:B------:R-:W-:Y:S05]  /*e100*/  @P0 BRA `(.L_x_15) ;  /* 0x0000000000500947 */ /* 0x000fea0003800000 */
[----:B------:R-:W-:Y:S02]  /*e110*/  SHF.R.U32.HI R5, RZ, 0x10, R5 ;  /* 0x00000010ff057819 */ /* 0x000fe40000011605 */
[----:B------:R-:W-:-:S04]  /*e120*/  SHF.R.U32.HI R2, RZ, 0x10, R0 ;  /* 0x00000010ff027819 */ /* 0x000fc80000011600 */
[----:B------:R-:W-:-:S04]  /*e130*/  LOP3.LUT R5, R5, R2, RZ, 0xc0, !PT ;  /* 0x0000000205057212 */ /* 0x000fc800078ec0ff */
[----:B------:R-:W-:-:S13]  /*e140*/  ISETP.NE.AND P0, PT, R5, R2, PT ;  /* 0x000000020500720c */ /* 0x000fda0003f05270 */
[----:B------:R-:W-:Y:S05]  /*e150*/  @P0 BRA `(.L_x_16) ;  /* 0x0000000000300947 */ /* 0x000fea0003800000 */
[----:B------:R-:W-:Y:S01]  /*e160*/  R2UR UR4, R0 ;  /* 0x00000000000472ca */ /* 0x000fe200000e0000 */
[----:B------:R-:W-:Y:S01]  /*e170*/  VOTEU.ANY UR5, UPT, PT ;  /* 0x0000000000057886 */ /* 0x000fe200038e0100 */
[----:B------:R-:W1:Y:S01]  /*e180*/  S2R R0, SR_LANEID ;  /* 0x0000000000007919 */ /* 0x000e620000000000 */
[----:B------:R-:W-:-:S10]  /*e190*/  UFLO.U32 UR5, UR5 ;  /* 0x00000005000572bd */ /* 0x000fd400080e0000 */
[----:B------:R-:W-:-:S06]  /*e1a0*/  ULOP3.LUT UR4, URZ, UR4, URZ, 0x33, !UPT ;  /* 0x00000004ff047292 */ /* 0x000fcc000f8e33ff */
[----:B------:R-:W-:-:S04]  /*e1b0*/  IMAD.U32 R2, RZ, RZ, UR4 ;  /* 0x00000004ff027e24 */ /* 0x000fc8000f8e00ff */
[----:B------:R-:W2:Y:S02]  /*e1c0*/  REDUX UR7, R2 ;  /* 0x00000000020773c4 */ /* 0x000ea40000000000 */
[----:B------:R4:W-:Y:S01]  /*e1d0*/  UTCATOMSWS.AND URZ, UR4 ;  /* 0x0000000400ff79e3 */ /* 0x0009e20008000000 */
[----:B-1----:R-:W-:Y:S01]  /*e1e0*/  ISETP.EQ.U32.AND P0, PT, R0, UR5, PT ;  /* 0x0000000500007c0c */ /* 0x002fe2000bf02070 */
[----:B--2---:R-:W-:-:S12]  /*e1f0*/  IMAD.U32 R0, RZ, RZ, UR7 ;  /* 0x00000007ff007e24 */ /* 0x004fd8000f8e00ff */
[----:B------:R4:W-:Y:S01]  /*e200*/  @P0 ATOMS.AND RZ, [UR6], R0 ;  /* 0x00000000ffff098c */ /* 0x0009e2000a800006 */
[----:B------:R-:W-:Y:S05]  /*e210*/  BRA `(.L_x_14) ;  /* 0x0000000000147947 */ /* 0x000fea0003800000 */
.L_x_16:
[----:B------:R-:W-:-:S07]  /*e220*/  MOV R2, 0xe240 ;  /* 0x0000e24000027802 */ /* 0x000fce0000000f00 */
[----:B------:R-:W-:Y:S05]  /*e230*/  CALL.REL.NOINC `($__internal_0_$__cuda_sm10x_tcgen05_guardrail_trap_col_being_dealloced_not_returned_by_alloc) ;  /* 0x00000000002c7944 */ /* 0x000fea0003c00000 */
[----:B------:R-:W-:Y:S05]  /*e240*/  BRA `(.L_x_14) ;  /* 0x0000000000087947 */ /* 0x000fea0003800000 */
.L_x_15:
[----:B------:R-:W-:-:S07]  /*e250*/  MOV R2, 0xe270 ;  /* 0x0000e27000027802 */ /* 0x000fce0000000f00 */
[----:B------:R-:W-:Y:S05]  /*e260*/  CALL.REL.NOINC `($__internal_2_$__cuda_sm10x_tcgen05_guardrail_trap_unallocated_columns_being_dealloced) ;  /* 0x0000000000387944 */ /* 0x000fea0003c00000 */
.L_x_14:
[----:B------:R-:W-:Y:S01]  /*e270*/  NOP ;  /* 0x0000000000007918 */ /* 0x000fe20000000000 */
[----:B----4-:R-:W-:Y:S05]  /*e280*/  EXIT ;  /* 0x000000000000794d */ /* 0x010fea0003800000 */
.L_x_9:
[----:B------:R-:W1:Y:S02]  /*e290*/  SYNCS.PHASECHK.TRANS64.TRYWAIT P1, [UR12], R5 ;  /* 0x00000005ff0075a7 */ /* 0x000e64000802110c */
[----:B-1----:R-:W-:Y:S05]  /*e2a0*/  @!P1 BRA `(.L_x_9) ;  /* 0xfffffffc00f89947 */ /* 0x002fea000383ffff */
[----:B------:R-:W-:Y:S05]  /*e2b0*/  BRA `(.L_x_17) ;  /* 0xffffffa800ec7947 */ /* 0x000fea000383ffff */
.L_x_13:
[----:B------:R-:W1:Y:S02]  /*e2c0*/  SYNCS.PHASECHK.TRANS64.TRYWAIT P6, [UR12], R9 ;  /* 0x00000009ff0075a7 */ /* 0x000e6400080c110c */
[----:B-1----:R-:W-:Y:S05]  /*e2d0*/  @!P6 BRA `(.L_x_13) ;  /* 0xfffffffc00f8e947 */ /* 0x002fea000383ffff */
[----:B------:R-:W-:Y:S05]  /*e2e0*/  BRA `(.L_x_12) ;  /* 0xffffffc400a47947 */ /* 0x000fea000383ffff */
        .weak           $__internal_0_$__cuda_sm10x_tcgen05_guardrail_trap_col_being_dealloced_not_returned_by_alloc
        .type           $__internal_0_$__cuda_sm10x_tcgen05_guardrail_trap_col_being_dealloced_not_returned_by_alloc,@function
        .size           $__internal_0_$__cuda_sm10x_tcgen05_guardrail_trap_col_being_dealloced_not_returned_by_alloc,($__internal_1_$__cuda_sm10x_tcgen05_guardrail_trap_phase_invalid_during_alloc - $__internal_0_$__cuda_sm10x_tcgen05_guardrail_trap_col_being_dealloced_not_returned_by_alloc)
$__internal_0_$__cuda_sm10x_tcgen05_guardrail_trap_col_being_dealloced_not_returned_by_alloc:
[----:B------:R-:W-:Y:S05]  /*e2f0*/  BPT.TRAP 0x1 ;  /* 0x000000040000795c */ /* 0x000fea0000300000 */
[----:B------:R-:W-:-:S04]  /*e300*/  IMAD.MOV.U32 R3, RZ, RZ, 0x0 ;  /* 0x00000000ff037424 */ /* 0x000fc800078e00ff */
[----:B------:R-:W-:Y:S05]  /*e310*/  RET.REL.NODEC R2 `(matmul_kernel) ;  /* 0xffffff1c02387950 */ /* 0x000fea0003c3ffff */
        .weak           $__internal_1_$__cuda_sm10x_tcgen05_guardrail_trap_phase_invalid_during_alloc
        .type           $__internal_1_$__cuda_sm10x_tcgen05_guardrail_trap_phase_invalid_during_alloc,@function
        .size           $__internal_1_$__cuda_sm10x_tcgen05_guardrail_trap_phase_invalid_during_alloc,($__internal_2_$__cuda_sm10x_tcgen05_guardrail_trap_unallocated_columns_being_dealloced - $__internal_1_$__cuda_sm10x_tcgen05_guardrail_trap_phase_invalid_during_alloc)
$__internal_1_$__cuda_sm10x_tcgen05_guardrail_trap_phase_invalid_during_alloc:
[----:B------:R-:W-:Y:S05]  /*e320*/  BPT.TRAP 0x1 ;  /* 0x000000040000795c */ /* 0x000fea0000300000 */
[----:B------:R-:W-:-:S04]  /*e330*/  IMAD.MOV.U32 R3, RZ, RZ, 0x0 ;  /* 0x00000000ff037424 */ /* 0x000fc800078e00ff */
[----:B------:R-:W-:Y:S05]  /*e340*/  RET.REL.NODEC R2 `(matmul_kernel) ;  /* 0xffffff1c022c7950 */ /* 0x000fea0003c3ffff */
        .weak           $__internal_2_$__cuda_sm10x_tcgen05_guardrail_trap_unallocated_columns_being_dealloced
        .type           $__internal_2_$__cuda_sm10x_tcgen05_guardrail_trap_unallocated_columns_being_dealloced,@function
        .size           $__internal_2_$__cuda_sm10x_tcgen05_guardrail_trap_unallocated_columns_being_dealloced,(.L_x_21 - $__internal_2_$__cuda_sm10x_tcgen05_guardrail_trap_unallocated_columns_being_dealloced)
$__internal_2_$__cuda_sm10x_tcgen05_guardrail_trap_unallocated_columns_being_dealloced:
[----:B------:R-:W-:Y:S05]  /*e350*/  BPT.TRAP 0x1 ;  /* 0x000000040000795c */ /* 0x000fea0000300000 */
[----:B------:R-:W-:-:S04]  /*e360*/  IMAD.MOV.U32 R3, RZ, RZ, 0x0 ;  /* 0x00000000ff037424 */ /* 0x000fc800078e00ff */
[----:B------:R-:W-:Y:S05]  /*e370*/  RET.REL.NODEC R2 `(matmul_kernel) ;  /* 0xffffff1c02207950 */ /* 0x000fea0003c3ffff */
.L_x_18:
[----:B------:R-:W-:-:S00]  /*e380*/  BRA `(.L_x_18) ;  /* 0xfffffffc00fc7947 */ /* 0x000fc0000383ffff */
[----:B------:R-:W-:-:S00]  /*e390*/  NOP ;  /* 0x0000000000007918 */ /* 0x000fc00000000000 */
        /* <DEDUP_REMOVED lines=14> */
.L_x_21:


//--------------------- .nv.shared.matmul_kernel  --------------------------
	.section	.nv.shared.matmul_kernel,"aw",@nobits
	.sectionflags	@""
	.align	16
	.zero		1024


//--------------------- .nv.shared.reserved.0     --------------------------
	.section	.nv.shared.reserved.0,"aw",@nobits
	.align	8
	.weak		__nv_reservedSMEM_offset_0_alias
	.size		__nv_reservedSMEM_offset_0_alias, 0, 64
	.other		__nv_reservedSMEM_offset_0_alias,@"STO_CUDA_RESERVED_SHARED STV_DEFAULT"
__nv_reservedSMEM_offset_0_alias:
	.zero		0
.nv.shared.reserved.0:
	.zero		64
	.weak		__nv_reservedSMEM_allocation_phase
	.type		__nv_reservedSMEM_allocation_phase,@object
	.size		__nv_reservedSMEM_allocation_phase,(.L_0 - __nv_reservedSMEM_allocation_phase)
__nv_reservedSMEM_allocation_phase:
	.zero		1
.L_0:
	.zero		7
	.weak		__nv_reservedSMEM_devtool_atexit_pc
	.type		__nv_reservedSMEM_devtool_atexit_pc,@object
	.size		__nv_reservedSMEM_devtool_atexit_pc,(__nv_reservedSMEM_allocation_mask - __nv_reservedSMEM_devtool_atexit_pc)
__nv_reservedSMEM_devtool_atexit_pc:
	.zero		8
	.weak		__nv_reservedSMEM_allocation_mask
	.type		__nv_reservedSMEM_allocation_mask,@object
	.size		__nv_reservedSMEM_allocation_mask,(.L_2 - __nv_reservedSMEM_allocation_mask)
__nv_reservedSMEM_allocation_mask:
	.zero		4
.L_2:


//--------------------- .nv.constant0.matmul_kernel --------------------------
	.section	.nv.constant0.matmul_kernel,"a",@progbits
	.sectionflags	@""
	.align	4
.nv.constant0.matmul_kernel:
	.zero		976


//--------------------- SYMBOLS --------------------------

	.type		.nv.reservedSmem.offset0,@object
	.size		.nv.reservedSmem.offset0,0x4
	.type		.nv.reservedSmem.cap,@object
	.size		.nv.reservedSmem.cap,0x4
